//
// Generated by NVIDIA NVVM Compiler
//
// Compiler Build ID: CL-36424714
// Cuda compilation tools, release 13.0, V13.0.88
// Based on NVVM 20.0.0
//

.version 9.0
.target sm_100
.address_size 64

	// .globl	_Z11multiplyRowPiS_S_ii

.visible .entry _Z11multiplyRowPiS_S_ii(
	.param .u64 .ptr .align 1 _Z11multiplyRowPiS_S_ii_param_0,
	.param .u64 .ptr .align 1 _Z11multiplyRowPiS_S_ii_param_1,
	.param .u64 .ptr .align 1 _Z11multiplyRowPiS_S_ii_param_2,
	.param .u32 _Z11multiplyRowPiS_S_ii_param_3,
	.param .u32 _Z11multiplyRowPiS_S_ii_param_4
)
{
	.reg .pred 	%p<19>;
	.reg .b32 	%r<163>;
	.reg .b64 	%rd<82>;

	ld.param.u64 	%rd11, [_Z11multiplyRowPiS_S_ii_param_0];
	ld.param.u64 	%rd12, [_Z11multiplyRowPiS_S_ii_param_1];
	ld.param.u64 	%rd13, [_Z11multiplyRowPiS_S_ii_param_2];
	ld.param.u32 	%r64, [_Z11multiplyRowPiS_S_ii_param_3];
	ld.param.u32 	%r65, [_Z11multiplyRowPiS_S_ii_param_4];
	cvta.to.global.u64 	%rd1, %rd12;
	cvta.to.global.u64 	%rd2, %rd11;
	cvta.to.global.u64 	%rd3, %rd13;
	setp.lt.s32 	%p1, %r65, 1;
	@%p1 bra 	$L__BB0_26;
	mov.u32 	%r66, %tid.x;
	setp.lt.s32 	%p2, %r64, 1;
	mul.lo.s32 	%r1, %r64, %r66;
	mul.lo.s32 	%r2, %r65, %r66;
	@%p2 bra 	$L__BB0_15;
	and.b32  	%r3, %r64, 7;
	and.b32  	%r4, %r64, 3;
	and.b32  	%r5, %r64, 2147483640;
	and.b32  	%r6, %r64, 1;
	neg.s32 	%r7, %r5;
	shl.b32 	%r8, %r65, 3;
	mul.lo.s32 	%r9, %r65, 5;
	mul.lo.s32 	%r10, %r65, 6;
	mul.lo.s32 	%r11, %r65, 7;
	cvt.u64.u32 	%rd4, %r1;
	mov.b32 	%r139, 0;
	shl.b64 	%rd32, %rd4, 2;
	add.s64 	%rd33, %rd32, %rd2;
	add.s64 	%rd5, %rd33, 16;
	mul.wide.u32 	%rd49, %r8, 4;
$L__BB0_3:
	setp.lt.u32 	%p11, %r64, 8;
	mov.b32 	%r153, 0;
	mov.u32 	%r158, %r153;
	@%p11 bra 	$L__BB0_6;
	add.s32 	%r146, %r65, %r139;
	shl.b32 	%r82, %r65, 1;
	add.s32 	%r145, %r82, %r139;
	mad.lo.s32 	%r144, %r65, 3, %r139;
	shl.b32 	%r83, %r65, 2;
	add.s32 	%r143, %r83, %r139;
	add.s32 	%r142, %r9, %r139;
	add.s32 	%r141, %r10, %r139;
	add.s32 	%r140, %r11, %r139;
	mul.wide.u32 	%rd34, %r139, 4;
	add.s64 	%rd81, %rd1, %rd34;
	mov.b32 	%r158, 0;
	mov.u64 	%rd80, %rd5;
	mov.u32 	%r147, %r7;
$L__BB0_5:
	.pragma "nounroll";
	ld.global.u32 	%r84, [%rd80+-16];
	ld.global.u32 	%r85, [%rd81];
	mad.lo.s32 	%r86, %r85, %r84, %r158;
	ld.global.u32 	%r87, [%rd80+-12];
	mul.wide.u32 	%rd35, %r146, 4;
	add.s64 	%rd36, %rd1, %rd35;
	ld.global.u32 	%r88, [%rd36];
	mad.lo.s32 	%r89, %r88, %r87, %r86;
	ld.global.u32 	%r90, [%rd80+-8];
	mul.wide.u32 	%rd37, %r145, 4;
	add.s64 	%rd38, %rd1, %rd37;
	ld.global.u32 	%r91, [%rd38];
	mad.lo.s32 	%r92, %r91, %r90, %r89;
	ld.global.u32 	%r93, [%rd80+-4];
	mul.wide.u32 	%rd39, %r144, 4;
	add.s64 	%rd40, %rd1, %rd39;
	ld.global.u32 	%r94, [%rd40];
	mad.lo.s32 	%r95, %r94, %r93, %r92;
	ld.global.u32 	%r96, [%rd80];
	mul.wide.u32 	%rd41, %r143, 4;
	add.s64 	%rd42, %rd1, %rd41;
	ld.global.u32 	%r97, [%rd42];
	mad.lo.s32 	%r98, %r97, %r96, %r95;
	ld.global.u32 	%r99, [%rd80+4];
	mul.wide.u32 	%rd43, %r142, 4;
	add.s64 	%rd44, %rd1, %rd43;
	ld.global.u32 	%r100, [%rd44];
	mad.lo.s32 	%r101, %r100, %r99, %r98;
	ld.global.u32 	%r102, [%rd80+8];
	mul.wide.u32 	%rd45, %r141, 4;
	add.s64 	%rd46, %rd1, %rd45;
	ld.global.u32 	%r103, [%rd46];
	mad.lo.s32 	%r104, %r103, %r102, %r101;
	ld.global.u32 	%r105, [%rd80+12];
	mul.wide.u32 	%rd47, %r140, 4;
	add.s64 	%rd48, %rd1, %rd47;
	ld.global.u32 	%r106, [%rd48];
	mad.lo.s32 	%r158, %r106, %r105, %r104;
	add.s32 	%r147, %r147, 8;
	add.s32 	%r146, %r146, %r8;
	add.s32 	%r145, %r145, %r8;
	add.s32 	%r144, %r144, %r8;
	add.s32 	%r143, %r143, %r8;
	add.s32 	%r142, %r142, %r8;
	add.s32 	%r141, %r141, %r8;
	add.s32 	%r140, %r140, %r8;
	add.s64 	%rd81, %rd81, %rd49;
	add.s64 	%rd80, %rd80, 32;
	setp.ne.s32 	%p12, %r147, 0;
	mov.u32 	%r153, %r5;
	@%p12 bra 	$L__BB0_5;
$L__BB0_6:
	setp.eq.s32 	%p13, %r3, 0;
	@%p13 bra 	$L__BB0_14;
	add.s32 	%r108, %r3, -1;
	setp.lt.u32 	%p14, %r108, 3;
	@%p14 bra 	$L__BB0_9;
	add.s32 	%r109, %r153, %r1;
	mul.wide.u32 	%rd50, %r109, 4;
	add.s64 	%rd51, %rd2, %rd50;
	ld.global.u32 	%r110, [%rd51];
	mad.lo.s32 	%r111, %r153, %r65, %r139;
	mul.wide.u32 	%rd52, %r111, 4;
	add.s64 	%rd53, %rd1, %rd52;
	ld.global.u32 	%r112, [%rd53];
	mad.lo.s32 	%r113, %r112, %r110, %r158;
	cvt.u64.u32 	%rd54, %r153;
	add.s64 	%rd55, %rd54, %rd4;
	shl.b64 	%rd56, %rd55, 2;
	add.s64 	%rd57, %rd2, %rd56;
	ld.global.u32 	%r114, [%rd57+4];
	add.s32 	%r115, %r111, %r65;
	mul.wide.u32 	%rd58, %r115, 4;
	add.s64 	%rd59, %rd1, %rd58;
	ld.global.u32 	%r116, [%rd59];
	mad.lo.s32 	%r117, %r116, %r114, %r113;
	ld.global.u32 	%r118, [%rd57+8];
	add.s32 	%r119, %r115, %r65;
	mul.wide.u32 	%rd60, %r119, 4;
	add.s64 	%rd61, %rd1, %rd60;
	ld.global.u32 	%r120, [%rd61];
	mad.lo.s32 	%r121, %r120, %r118, %r117;
	ld.global.u32 	%r122, [%rd57+12];
	add.s32 	%r123, %r119, %r65;
	mul.wide.u32 	%rd62, %r123, 4;
	add.s64 	%rd63, %rd1, %rd62;
	ld.global.u32 	%r124, [%rd63];
	mad.lo.s32 	%r158, %r124, %r122, %r121;
	add.s32 	%r153, %r153, 4;
$L__BB0_9:
	setp.eq.s32 	%p15, %r4, 0;
	@%p15 bra 	$L__BB0_14;
	setp.eq.s32 	%p16, %r4, 1;
	@%p16 bra 	$L__BB0_12;
	add.s32 	%r126, %r153, %r1;
	mul.wide.u32 	%rd64, %r126, 4;
	add.s64 	%rd65, %rd2, %rd64;
	ld.global.u32 	%r127, [%rd65];
	mad.lo.s32 	%r128, %r153, %r65, %r139;
	mul.wide.u32 	%rd66, %r128, 4;
	add.s64 	%rd67, %rd1, %rd66;
	ld.global.u32 	%r129, [%rd67];
	mad.lo.s32 	%r130, %r129, %r127, %r158;
	cvt.u64.u32 	%rd68, %r153;
	add.s64 	%rd69, %rd68, %rd4;
	shl.b64 	%rd70, %rd69, 2;
	add.s64 	%rd71, %rd2, %rd70;
	ld.global.u32 	%r131, [%rd71+4];
	add.s32 	%r132, %r128, %r65;
	mul.wide.u32 	%rd72, %r132, 4;
	add.s64 	%rd73, %rd1, %rd72;
	ld.global.u32 	%r133, [%rd73];
	mad.lo.s32 	%r158, %r133, %r131, %r130;
	add.s32 	%r153, %r153, 2;
$L__BB0_12:
	setp.eq.s32 	%p17, %r6, 0;
	@%p17 bra 	$L__BB0_14;
	add.s32 	%r134, %r153, %r1;
	mul.wide.u32 	%rd74, %r134, 4;
	add.s64 	%rd75, %rd2, %rd74;
	ld.global.u32 	%r135, [%rd75];
	mad.lo.s32 	%r136, %r153, %r65, %r139;
	mul.wide.u32 	%rd76, %r136, 4;
	add.s64 	%rd77, %rd1, %rd76;
	ld.global.u32 	%r137, [%rd77];
	mad.lo.s32 	%r158, %r137, %r135, %r158;
$L__BB0_14:
	add.s32 	%r138, %r139, %r2;
	mul.wide.u32 	%rd78, %r138, 4;
	add.s64 	%rd79, %rd3, %rd78;
	st.global.u32 	[%rd79], %r158;
	add.s32 	%r139, %r139, 1;
	setp.eq.s32 	%p18, %r139, %r65;
	@%p18 bra 	$L__BB0_26;
	bra.uni 	$L__BB0_3;
$L__BB0_15:
	and.b32  	%r54, %r65, 7;
	setp.lt.u32 	%p3, %r65, 8;
	mov.b32 	%r161, 0;
	@%p3 bra 	$L__BB0_18;
	and.b32  	%r161, %r65, 2147483640;
	mov.b32 	%r159, 0;
$L__BB0_17:
	.pragma "nounroll";
	add.s32 	%r69, %r159, %r2;
	mul.wide.u32 	%rd14, %r69, 4;
	add.s64 	%rd15, %rd3, %rd14;
	mov.b32 	%r70, 0;
	st.global.u32 	[%rd15], %r70;
	st.global.u32 	[%rd15+4], %r70;
	st.global.u32 	[%rd15+8], %r70;
	st.global.u32 	[%rd15+12], %r70;
	st.global.u32 	[%rd15+16], %r70;
	st.global.u32 	[%rd15+20], %r70;
	st.global.u32 	[%rd15+24], %r70;
	st.global.u32 	[%rd15+28], %r70;
	add.s32 	%r159, %r159, 8;
	setp.ne.s32 	%p4, %r159, %r161;
	@%p4 bra 	$L__BB0_17;
$L__BB0_18:
	setp.eq.s32 	%p5, %r54, 0;
	@%p5 bra 	$L__BB0_26;
	and.b32  	%r59, %r65, 3;
	setp.lt.u32 	%p6, %r54, 4;
	@%p6 bra 	$L__BB0_21;
	add.s32 	%r71, %r161, %r2;
	mul.wide.u32 	%rd16, %r71, 4;
	add.s64 	%rd17, %rd3, %rd16;
	mov.b32 	%r72, 0;
	st.global.u32 	[%rd17], %r72;
	cvt.u64.u32 	%rd18, %r2;
	cvt.u64.u32 	%rd19, %r161;
	add.s64 	%rd20, %rd19, %rd18;
	shl.b64 	%rd21, %rd20, 2;
	add.s64 	%rd22, %rd3, %rd21;
	st.global.u32 	[%rd22+4], %r72;
	st.global.u32 	[%rd22+8], %r72;
	st.global.u32 	[%rd22+12], %r72;
	add.s32 	%r161, %r161, 4;
$L__BB0_21:
	setp.eq.s32 	%p7, %r59, 0;
	@%p7 bra 	$L__BB0_26;
	setp.eq.s32 	%p8, %r59, 1;
	@%p8 bra 	$L__BB0_24;
	add.s32 	%r73, %r161, %r2;
	mul.wide.u32 	%rd23, %r73, 4;
	add.s64 	%rd24, %rd3, %rd23;
	mov.b32 	%r74, 0;
	st.global.u32 	[%rd24], %r74;
	cvt.u64.u32 	%rd25, %r2;
	cvt.u64.u32 	%rd26, %r161;
	add.s64 	%rd27, %rd26, %rd25;
	shl.b64 	%rd28, %rd27, 2;
	add.s64 	%rd29, %rd3, %rd28;
	st.global.u32 	[%rd29+4], %r74;
	add.s32 	%r161, %r161, 2;
$L__BB0_24:
	and.b32  	%r75, %r65, 1;
	setp.eq.b32 	%p9, %r75, 1;
	not.pred 	%p10, %p9;
	@%p10 bra 	$L__BB0_26;
	add.s32 	%r76, %r161, %r2;
	mul.wide.u32 	%rd30, %r76, 4;
	add.s64 	%rd31, %rd3, %rd30;
	mov.b32 	%r77, 0;
	st.global.u32 	[%rd31], %r77;
$L__BB0_26:
	ret;

}
	// .globl	_Z11multiplyColPiS_S_ii
.visible .entry _Z11multiplyColPiS_S_ii(
	.param .u64 .ptr .align 1 _Z11multiplyColPiS_S_ii_param_0,
	.param .u64 .ptr .align 1 _Z11multiplyColPiS_S_ii_param_1,
	.param .u64 .ptr .align 1 _Z11multiplyColPiS_S_ii_param_2,
	.param .u32 _Z11multiplyColPiS_S_ii_param_3,
	.param .u32 _Z11multiplyColPiS_S_ii_param_4
)
{
	.reg .pred 	%p<19>;
	.reg .b32 	%r<171>;
	.reg .b64 	%rd<95>;

	ld.param.u64 	%rd11, [_Z11multiplyColPiS_S_ii_param_0];
	ld.param.u64 	%rd12, [_Z11multiplyColPiS_S_ii_param_1];
	ld.param.u64 	%rd13, [_Z11multiplyColPiS_S_ii_param_2];
	ld.param.u32 	%r63, [_Z11multiplyColPiS_S_ii_param_3];
	ld.param.u32 	%r64, [_Z11multiplyColPiS_S_ii_param_4];
	cvta.to.global.u64 	%rd1, %rd12;
	cvta.to.global.u64 	%rd2, %rd11;
	cvta.to.global.u64 	%rd3, %rd13;
	mov.u32 	%r1, %tid.x;
	mov.u32 	%r2, %ntid.x;
	setp.lt.s32 	%p1, %r63, 1;
	@%p1 bra 	$L__BB1_26;
	setp.lt.s32 	%p2, %r64, 1;
	@%p2 bra 	$L__BB1_15;
	and.b32  	%r3, %r64, 7;
	add.s32 	%r4, %r3, -1;
	and.b32  	%r5, %r64, 3;
	and.b32  	%r6, %r64, 2147483640;
	and.b32  	%r7, %r64, 1;
	neg.s32 	%r8, %r6;
	add.s32 	%r9, %r1, %r2;
	shl.b32 	%r10, %r2, 3;
	shl.b32 	%r88, %r2, 1;
	add.s32 	%r11, %r1, %r88;
	mad.lo.s32 	%r12, %r2, 3, %r1;
	shl.b32 	%r89, %r2, 2;
	add.s32 	%r13, %r1, %r89;
	mad.lo.s32 	%r14, %r2, 5, %r1;
	mad.lo.s32 	%r15, %r2, 6, %r1;
	mad.lo.s32 	%r16, %r2, 7, %r1;
	mul.wide.u32 	%rd44, %r1, 4;
	add.s64 	%rd4, %rd1, %rd44;
	mul.wide.u32 	%rd5, %r2, 32;
	mov.b32 	%r147, 0;
$L__BB1_3:
	setp.lt.u32 	%p11, %r64, 8;
	mul.lo.s32 	%r18, %r147, %r64;
	mov.b32 	%r161, 0;
	mov.u32 	%r166, %r161;
	@%p11 bra 	$L__BB1_6;
	mul.wide.u32 	%rd45, %r18, 4;
	add.s64 	%rd46, %rd2, %rd45;
	add.s64 	%rd93, %rd46, 16;
	mov.b32 	%r166, 0;
	mov.u64 	%rd94, %rd4;
	mov.u32 	%r148, %r16;
	mov.u32 	%r149, %r15;
	mov.u32 	%r150, %r14;
	mov.u32 	%r151, %r13;
	mov.u32 	%r152, %r12;
	mov.u32 	%r153, %r11;
	mov.u32 	%r154, %r9;
	mov.u32 	%r155, %r8;
$L__BB1_5:
	.pragma "nounroll";
	ld.global.u32 	%r93, [%rd93+-16];
	ld.global.u32 	%r94, [%rd94];
	mad.lo.s32 	%r95, %r94, %r93, %r166;
	ld.global.u32 	%r96, [%rd93+-12];
	mul.wide.u32 	%rd47, %r154, 4;
	add.s64 	%rd48, %rd1, %rd47;
	ld.global.u32 	%r97, [%rd48];
	mad.lo.s32 	%r98, %r97, %r96, %r95;
	ld.global.u32 	%r99, [%rd93+-8];
	mul.wide.u32 	%rd49, %r153, 4;
	add.s64 	%rd50, %rd1, %rd49;
	ld.global.u32 	%r100, [%rd50];
	mad.lo.s32 	%r101, %r100, %r99, %r98;
	ld.global.u32 	%r102, [%rd93+-4];
	mul.wide.u32 	%rd51, %r152, 4;
	add.s64 	%rd52, %rd1, %rd51;
	ld.global.u32 	%r103, [%rd52];
	mad.lo.s32 	%r104, %r103, %r102, %r101;
	ld.global.u32 	%r105, [%rd93];
	mul.wide.u32 	%rd53, %r151, 4;
	add.s64 	%rd54, %rd1, %rd53;
	ld.global.u32 	%r106, [%rd54];
	mad.lo.s32 	%r107, %r106, %r105, %r104;
	ld.global.u32 	%r108, [%rd93+4];
	mul.wide.u32 	%rd55, %r150, 4;
	add.s64 	%rd56, %rd1, %rd55;
	ld.global.u32 	%r109, [%rd56];
	mad.lo.s32 	%r110, %r109, %r108, %r107;
	ld.global.u32 	%r111, [%rd93+8];
	mul.wide.u32 	%rd57, %r149, 4;
	add.s64 	%rd58, %rd1, %rd57;
	ld.global.u32 	%r112, [%rd58];
	mad.lo.s32 	%r113, %r112, %r111, %r110;
	ld.global.u32 	%r114, [%rd93+12];
	mul.wide.u32 	%rd59, %r148, 4;
	add.s64 	%rd60, %rd1, %rd59;
	ld.global.u32 	%r115, [%rd60];
	mad.lo.s32 	%r166, %r115, %r114, %r113;
	add.s32 	%r155, %r155, 8;
	add.s32 	%r154, %r154, %r10;
	add.s32 	%r153, %r153, %r10;
	add.s32 	%r152, %r152, %r10;
	add.s32 	%r151, %r151, %r10;
	add.s32 	%r150, %r150, %r10;
	add.s32 	%r149, %r149, %r10;
	add.s32 	%r148, %r148, %r10;
	add.s64 	%rd94, %rd94, %rd5;
	add.s64 	%rd93, %rd93, 32;
	setp.ne.s32 	%p12, %r155, 0;
	mov.u32 	%r161, %r6;
	@%p12 bra 	$L__BB1_5;
$L__BB1_6:
	setp.eq.s32 	%p13, %r3, 0;
	@%p13 bra 	$L__BB1_14;
	setp.lt.u32 	%p14, %r4, 3;
	@%p14 bra 	$L__BB1_9;
	add.s32 	%r117, %r161, %r18;
	mul.wide.u32 	%rd61, %r117, 4;
	add.s64 	%rd62, %rd2, %rd61;
	ld.global.u32 	%r118, [%rd62];
	mad.lo.s32 	%r119, %r161, %r2, %r1;
	mul.wide.u32 	%rd63, %r119, 4;
	add.s64 	%rd64, %rd1, %rd63;
	ld.global.u32 	%r120, [%rd64];
	mad.lo.s32 	%r121, %r120, %r118, %r166;
	cvt.u64.u32 	%rd65, %r18;
	cvt.u64.u32 	%rd66, %r161;
	add.s64 	%rd67, %rd66, %rd65;
	shl.b64 	%rd68, %rd67, 2;
	add.s64 	%rd69, %rd2, %rd68;
	ld.global.u32 	%r122, [%rd69+4];
	add.s32 	%r123, %r119, %r2;
	mul.wide.u32 	%rd70, %r123, 4;
	add.s64 	%rd71, %rd1, %rd70;
	ld.global.u32 	%r124, [%rd71];
	mad.lo.s32 	%r125, %r124, %r122, %r121;
	ld.global.u32 	%r126, [%rd69+8];
	add.s32 	%r127, %r123, %r2;
	mul.wide.u32 	%rd72, %r127, 4;
	add.s64 	%rd73, %rd1, %rd72;
	ld.global.u32 	%r128, [%rd73];
	mad.lo.s32 	%r129, %r128, %r126, %r125;
	ld.global.u32 	%r130, [%rd69+12];
	add.s32 	%r131, %r127, %r2;
	mul.wide.u32 	%rd74, %r131, 4;
	add.s64 	%rd75, %rd1, %rd74;
	ld.global.u32 	%r132, [%rd75];
	mad.lo.s32 	%r166, %r132, %r130, %r129;
	add.s32 	%r161, %r161, 4;
$L__BB1_9:
	setp.eq.s32 	%p15, %r5, 0;
	@%p15 bra 	$L__BB1_14;
	setp.eq.s32 	%p16, %r5, 1;
	@%p16 bra 	$L__BB1_12;
	add.s32 	%r134, %r161, %r18;
	mul.wide.u32 	%rd76, %r134, 4;
	add.s64 	%rd77, %rd2, %rd76;
	ld.global.u32 	%r135, [%rd77];
	mad.lo.s32 	%r136, %r161, %r2, %r1;
	mul.wide.u32 	%rd78, %r136, 4;
	add.s64 	%rd79, %rd1, %rd78;
	ld.global.u32 	%r137, [%rd79];
	mad.lo.s32 	%r138, %r137, %r135, %r166;
	cvt.u64.u32 	%rd80, %r18;
	cvt.u64.u32 	%rd81, %r161;
	add.s64 	%rd82, %rd81, %rd80;
	shl.b64 	%rd83, %rd82, 2;
	add.s64 	%rd84, %rd2, %rd83;
	ld.global.u32 	%r139, [%rd84+4];
	add.s32 	%r140, %r136, %r2;
	mul.wide.u32 	%rd85, %r140, 4;
	add.s64 	%rd86, %rd1, %rd85;
	ld.global.u32 	%r141, [%rd86];
	mad.lo.s32 	%r166, %r141, %r139, %r138;
	add.s32 	%r161, %r161, 2;
$L__BB1_12:
	setp.eq.s32 	%p17, %r7, 0;
	@%p17 bra 	$L__BB1_14;
	add.s32 	%r142, %r161, %r18;
	mul.wide.u32 	%rd87, %r142, 4;
	add.s64 	%rd88, %rd2, %rd87;
	ld.global.u32 	%r143, [%rd88];
	mad.lo.s32 	%r144, %r161, %r2, %r1;
	mul.wide.u32 	%rd89, %r144, 4;
	add.s64 	%rd90, %rd1, %rd89;
	ld.global.u32 	%r145, [%rd90];
	mad.lo.s32 	%r166, %r145, %r143, %r166;
$L__BB1_14:
	mad.lo.s32 	%r146, %r147, %r2, %r1;
	mul.wide.u32 	%rd91, %r146, 4;
	add.s64 	%rd92, %rd3, %rd91;
	st.global.u32 	[%rd92], %r166;
	add.s32 	%r147, %r147, 1;
	setp.eq.s32 	%p18, %r147, %r63;
	@%p18 bra 	$L__BB1_26;
	bra.uni 	$L__BB1_3;
$L__BB1_15:
	and.b32  	%r53, %r63, 7;
	setp.lt.u32 	%p3, %r63, 8;
	mov.b32 	%r169, 0;
	@%p3 bra 	$L__BB1_18;
	and.b32  	%r169, %r63, 2147483640;
	mov.b32 	%r167, 0;
$L__BB1_17:
	.pragma "nounroll";
	mad.lo.s32 	%r67, %r167, %r2, %r1;
	mul.wide.u32 	%rd14, %r67, 4;
	add.s64 	%rd15, %rd3, %rd14;
	mov.b32 	%r68, 0;
	st.global.u32 	[%rd15], %r68;
	add.s32 	%r69, %r67, %r2;
	mul.wide.u32 	%rd16, %r69, 4;
	add.s64 	%rd17, %rd3, %rd16;
	st.global.u32 	[%rd17], %r68;
	add.s32 	%r70, %r69, %r2;
	mul.wide.u32 	%rd18, %r70, 4;
	add.s64 	%rd19, %rd3, %rd18;
	st.global.u32 	[%rd19], %r68;
	add.s32 	%r71, %r70, %r2;
	mul.wide.u32 	%rd20, %r71, 4;
	add.s64 	%rd21, %rd3, %rd20;
	st.global.u32 	[%rd21], %r68;
	add.s32 	%r72, %r71, %r2;
	mul.wide.u32 	%rd22, %r72, 4;
	add.s64 	%rd23, %rd3, %rd22;
	st.global.u32 	[%rd23], %r68;
	add.s32 	%r73, %r72, %r2;
	mul.wide.u32 	%rd24, %r73, 4;
	add.s64 	%rd25, %rd3, %rd24;
	st.global.u32 	[%rd25], %r68;
	add.s32 	%r74, %r73, %r2;
	mul.wide.u32 	%rd26, %r74, 4;
	add.s64 	%rd27, %rd3, %rd26;
	st.global.u32 	[%rd27], %r68;
	add.s32 	%r75, %r74, %r2;
	mul.wide.u32 	%rd28, %r75, 4;
	add.s64 	%rd29, %rd3, %rd28;
	st.global.u32 	[%rd29], %r68;
	add.s32 	%r167, %r167, 8;
	setp.ne.s32 	%p4, %r167, %r169;
	@%p4 bra 	$L__BB1_17;
$L__BB1_18:
	setp.eq.s32 	%p5, %r53, 0;
	@%p5 bra 	$L__BB1_26;
	and.b32  	%r58, %r63, 3;
	setp.lt.u32 	%p6, %r53, 4;
	@%p6 bra 	$L__BB1_21;
	mad.lo.s32 	%r76, %r169, %r2, %r1;
	mul.wide.u32 	%rd30, %r76, 4;
	add.s64 	%rd31, %rd3, %rd30;
	mov.b32 	%r77, 0;
	st.global.u32 	[%rd31], %r77;
	add.s32 	%r78, %r76, %r2;
	mul.wide.u32 	%rd32, %r78, 4;
	add.s64 	%rd33, %rd3, %rd32;
	st.global.u32 	[%rd33], %r77;
	add.s32 	%r79, %r78, %r2;
	mul.wide.u32 	%rd34, %r79, 4;
	add.s64 	%rd35, %rd3, %rd34;
	st.global.u32 	[%rd35], %r77;
	add.s32 	%r80, %r79, %r2;
	mul.wide.u32 	%rd36, %r80, 4;
	add.s64 	%rd37, %rd3, %rd36;
	st.global.u32 	[%rd37], %r77;
	add.s32 	%r169, %r169, 4;
$L__BB1_21:
	setp.eq.s32 	%p7, %r58, 0;
	@%p7 bra 	$L__BB1_26;
	setp.eq.s32 	%p8, %r58, 1;
	@%p8 bra 	$L__BB1_24;
	mad.lo.s32 	%r81, %r169, %r2, %r1;
	mul.wide.u32 	%rd38, %r81, 4;
	add.s64 	%rd39, %rd3, %rd38;
	mov.b32 	%r82, 0;
	st.global.u32 	[%rd39], %r82;
	add.s32 	%r83, %r81, %r2;
	mul.wide.u32 	%rd40, %r83, 4;
	add.s64 	%rd41, %rd3, %rd40;
	st.global.u32 	[%rd41], %r82;
	add.s32 	%r169, %r169, 2;
$L__BB1_24:
	and.b32  	%r84, %r63, 1;
	setp.eq.b32 	%p9, %r84, 1;
	not.pred 	%p10, %p9;
	@%p10 bra 	$L__BB1_26;
	mad.lo.s32 	%r85, %r169, %r2, %r1;
	mul.wide.u32 	%rd42, %r85, 4;
	add.s64 	%rd43, %rd3, %rd42;
	mov.b32 	%r86, 0;
	st.global.u32 	[%rd43], %r86;
$L__BB1_26:
	ret;

}
	// .globl	_Z11multiplyElePiS_S_i
.visible .entry _Z11multiplyElePiS_S_i(
	.param .u64 .ptr .align 1 _Z11multiplyElePiS_S_i_param_0,
	.param .u64 .ptr .align 1 _Z11multiplyElePiS_S_i_param_1,
	.param .u64 .ptr .align 1 _Z11multiplyElePiS_S_i_param_2,
	.param .u32 _Z11multiplyElePiS_S_i_param_3
)
{
	.reg .pred 	%p<10>;
	.reg .b32 	%r<132>;
	.reg .b64 	%rd<65>;

	ld.param.u64 	%rd10, [_Z11multiplyElePiS_S_i_param_0];
	ld.param.u64 	%rd11, [_Z11multiplyElePiS_S_i_param_1];
	ld.param.u64 	%rd9, [_Z11multiplyElePiS_S_i_param_2];
	ld.param.u32 	%r49, [_Z11multiplyElePiS_S_i_param_3];
	cvta.to.global.u64 	%rd1, %rd11;
	cvta.to.global.u64 	%rd2, %rd10;
	mov.u32 	%r1, %tid.y;
	mov.u32 	%r2, %tid.x;
	mov.u32 	%r3, %ntid.x;
	setp.lt.s32 	%p1, %r49, 1;
	@%p1 bra 	$L__BB2_12;
	mul.lo.s32 	%r4, %r49, %r1;
	and.b32  	%r5, %r49, 7;
	setp.lt.u32 	%p2, %r49, 8;
	mov.b32 	%r126, 0;
	@%p2 bra 	$L__BB2_4;
	and.b32  	%r126, %r49, 2147483640;
	neg.s32 	%r120, %r126;
	add.s32 	%r119, %r2, %r3;
	shl.b32 	%r55, %r3, 1;
	add.s32 	%r118, %r2, %r55;
	mad.lo.s32 	%r117, %r3, 3, %r2;
	shl.b32 	%r56, %r3, 2;
	add.s32 	%r116, %r2, %r56;
	mad.lo.s32 	%r115, %r3, 5, %r2;
	mad.lo.s32 	%r114, %r3, 6, %r2;
	mad.lo.s32 	%r113, %r3, 7, %r2;
	mul.wide.u32 	%rd12, %r2, 4;
	add.s64 	%rd64, %rd1, %rd12;
	mul.wide.u32 	%rd13, %r4, 4;
	add.s64 	%rd14, %rd13, %rd2;
	add.s64 	%rd63, %rd14, 16;
	mul.wide.u32 	%rd29, %r3, 32;
$L__BB2_3:
	.pragma "nounroll";
	ld.global.u32 	%r57, [%rd63+-16];
	ld.global.u32 	%r58, [%rd64];
	mad.lo.s32 	%r59, %r58, %r57, %r131;
	ld.global.u32 	%r60, [%rd63+-12];
	mul.wide.u32 	%rd15, %r119, 4;
	add.s64 	%rd16, %rd1, %rd15;
	ld.global.u32 	%r61, [%rd16];
	mad.lo.s32 	%r62, %r61, %r60, %r59;
	ld.global.u32 	%r63, [%rd63+-8];
	mul.wide.u32 	%rd17, %r118, 4;
	add.s64 	%rd18, %rd1, %rd17;
	ld.global.u32 	%r64, [%rd18];
	mad.lo.s32 	%r65, %r64, %r63, %r62;
	ld.global.u32 	%r66, [%rd63+-4];
	mul.wide.u32 	%rd19, %r117, 4;
	add.s64 	%rd20, %rd1, %rd19;
	ld.global.u32 	%r67, [%rd20];
	mad.lo.s32 	%r68, %r67, %r66, %r65;
	ld.global.u32 	%r69, [%rd63];
	mul.wide.u32 	%rd21, %r116, 4;
	add.s64 	%rd22, %rd1, %rd21;
	ld.global.u32 	%r70, [%rd22];
	mad.lo.s32 	%r71, %r70, %r69, %r68;
	ld.global.u32 	%r72, [%rd63+4];
	mul.wide.u32 	%rd23, %r115, 4;
	add.s64 	%rd24, %rd1, %rd23;
	ld.global.u32 	%r73, [%rd24];
	mad.lo.s32 	%r74, %r73, %r72, %r71;
	ld.global.u32 	%r75, [%rd63+8];
	mul.wide.u32 	%rd25, %r114, 4;
	add.s64 	%rd26, %rd1, %rd25;
	ld.global.u32 	%r76, [%rd26];
	mad.lo.s32 	%r77, %r76, %r75, %r74;
	ld.global.u32 	%r78, [%rd63+12];
	mul.wide.u32 	%rd27, %r113, 4;
	add.s64 	%rd28, %rd1, %rd27;
	ld.global.u32 	%r79, [%rd28];
	mad.lo.s32 	%r131, %r79, %r78, %r77;
	add.s32 	%r120, %r120, 8;
	shl.b32 	%r80, %r3, 3;
	add.s32 	%r119, %r119, %r80;
	add.s32 	%r118, %r118, %r80;
	add.s32 	%r117, %r117, %r80;
	add.s32 	%r116, %r116, %r80;
	add.s32 	%r115, %r115, %r80;
	add.s32 	%r114, %r114, %r80;
	add.s32 	%r113, %r113, %r80;
	add.s64 	%rd64, %rd64, %rd29;
	add.s64 	%rd63, %rd63, 32;
	setp.ne.s32 	%p3, %r120, 0;
	@%p3 bra 	$L__BB2_3;
$L__BB2_4:
	setp.eq.s32 	%p4, %r5, 0;
	@%p4 bra 	$L__BB2_12;
	and.b32  	%r36, %r49, 3;
	setp.lt.u32 	%p5, %r5, 4;
	@%p5 bra 	$L__BB2_7;
	add.s32 	%r82, %r126, %r4;
	mul.wide.u32 	%rd30, %r82, 4;
	add.s64 	%rd31, %rd2, %rd30;
	ld.global.u32 	%r83, [%rd31];
	mad.lo.s32 	%r84, %r126, %r3, %r2;
	mul.wide.u32 	%rd32, %r84, 4;
	add.s64 	%rd33, %rd1, %rd32;
	ld.global.u32 	%r85, [%rd33];
	mad.lo.s32 	%r86, %r85, %r83, %r131;
	cvt.u64.u32 	%rd34, %r4;
	cvt.u64.u32 	%rd35, %r126;
	add.s64 	%rd36, %rd35, %rd34;
	shl.b64 	%rd37, %rd36, 2;
	add.s64 	%rd38, %rd2, %rd37;
	ld.global.u32 	%r87, [%rd38+4];
	add.s32 	%r88, %r84, %r3;
	mul.wide.u32 	%rd39, %r88, 4;
	add.s64 	%rd40, %rd1, %rd39;
	ld.global.u32 	%r89, [%rd40];
	mad.lo.s32 	%r90, %r89, %r87, %r86;
	ld.global.u32 	%r91, [%rd38+8];
	add.s32 	%r92, %r88, %r3;
	mul.wide.u32 	%rd41, %r92, 4;
	add.s64 	%rd42, %rd1, %rd41;
	ld.global.u32 	%r93, [%rd42];
	mad.lo.s32 	%r94, %r93, %r91, %r90;
	ld.global.u32 	%r95, [%rd38+12];
	add.s32 	%r96, %r92, %r3;
	mul.wide.u32 	%rd43, %r96, 4;
	add.s64 	%rd44, %rd1, %rd43;
	ld.global.u32 	%r97, [%rd44];
	mad.lo.s32 	%r131, %r97, %r95, %r94;
	add.s32 	%r126, %r126, 4;
$L__BB2_7:
	setp.eq.s32 	%p6, %r36, 0;
	@%p6 bra 	$L__BB2_12;
	setp.eq.s32 	%p7, %r36, 1;
	@%p7 bra 	$L__BB2_10;
	add.s32 	%r99, %r126, %r4;
	mul.wide.u32 	%rd45, %r99, 4;
	add.s64 	%rd46, %rd2, %rd45;
	ld.global.u32 	%r100, [%rd46];
	mad.lo.s32 	%r101, %r126, %r3, %r2;
	mul.wide.u32 	%rd47, %r101, 4;
	add.s64 	%rd48, %rd1, %rd47;
	ld.global.u32 	%r102, [%rd48];
	mad.lo.s32 	%r103, %r102, %r100, %r131;
	cvt.u64.u32 	%rd49, %r4;
	cvt.u64.u32 	%rd50, %r126;
	add.s64 	%rd51, %rd50, %rd49;
	shl.b64 	%rd52, %rd51, 2;
	add.s64 	%rd53, %rd2, %rd52;
	ld.global.u32 	%r104, [%rd53+4];
	add.s32 	%r105, %r101, %r3;
	mul.wide.u32 	%rd54, %r105, 4;
	add.s64 	%rd55, %rd1, %rd54;
	ld.global.u32 	%r106, [%rd55];
	mad.lo.s32 	%r131, %r106, %r104, %r103;
	add.s32 	%r126, %r126, 2;
$L__BB2_10:
	and.b32  	%r107, %r49, 1;
	setp.eq.b32 	%p8, %r107, 1;
	not.pred 	%p9, %p8;
	@%p9 bra 	$L__BB2_12;
	add.s32 	%r108, %r126, %r4;
	mul.wide.u32 	%rd56, %r108, 4;
	add.s64 	%rd57, %rd2, %rd56;
	ld.global.u32 	%r109, [%rd57];
	mad.lo.s32 	%r110, %r126, %r3, %r2;
	mul.wide.u32 	%rd58, %r110, 4;
	add.s64 	%rd59, %rd1, %rd58;
	ld.global.u32 	%r111, [%rd59];
	mad.lo.s32 	%r131, %r111, %r109, %r131;
$L__BB2_12:
	cvta.to.global.u64 	%rd60, %rd9;
	mad.lo.s32 	%r112, %r1, %r3, %r2;
	mul.wide.u32 	%rd61, %r112, 4;
	add.s64 	%rd62, %rd60, %rd61;
	st.global.u32 	[%rd62], %r131;
	ret;

}


// ===== COMPILED SASS (sm_100) =====

	.target	sm_100

	.elftype	@"ET_EXEC"


//--------------------- .note.nv.tkinfo           --------------------------
	.section	.note.nv.tkinfo,"",@"SHT_NOTE"
	.sectionflags	@"SHF_NOTE_NV_TKINFO"
	.tkinfo
        /*0018*/ 	.word	0x00000002
        /*0030*/ 	.string	""
        /*0030*/ 	.string	"ptxas"
        /*0030*/ 	.string	"Cuda compilation tools, release 13.0, V13.0.88"
        /*0030*/ 	.string	"Build cuda_13.0.r13.0/compiler.36424714_0"
        /*0030*/ 	.string	"-arch sm_100 -m 64 "



//--------------------- .note.nv.cuinfo           --------------------------
	.section	.note.nv.cuinfo,"",@"SHT_NOTE"
	.sectionflags	@"SHF_NOTE_NV_CUINFO"
        /*0018*/ 	.short	0x0002
        /*001a*/ 	.short	0x0064
        /*001c*/ 	.short	0x0082
	.zero		2


//--------------------- .nv.info                  --------------------------
	.section	.nv.info,"",@"SHT_CUDA_INFO"
	.align	4


	//----- nvinfo : EIATTR_REGCOUNT
	.align		4
        /*0000*/ 	.byte	0x04, 0x2f
        /*0002*/ 	.short	(.L_1 - .L_0)
	.align		4
.L_0:
        /*0004*/ 	.word	index@(_Z11multiplyRowPiS_S_ii)
        /*0008*/ 	.word	0x00000020


	//----- nvinfo : EIATTR_FRAME_SIZE
	.align		4
.L_1:
        /*000c*/ 	.byte	0x04, 0x11
        /*000e*/ 	.short	(.L_3 - .L_2)
	.align		4
.L_2:
        /*0010*/ 	.word	index@(_Z11multiplyRowPiS_S_ii)
        /*0014*/ 	.word	0x00000000


	//----- nvinfo : EIATTR_REGCOUNT
	.align		4
.L_3:
        /*0018*/ 	.byte	0x04, 0x2f
        /*001a*/ 	.short	(.L_5 - .L_4)
	.align		4
.L_4:
        /*001c*/ 	.word	index@(_Z11multiplyColPiS_S_ii)
        /*0020*/ 	.word	0x00000020


	//----- nvinfo : EIATTR_FRAME_SIZE
	.align		4
.L_5:
        /*0024*/ 	.byte	0x04, 0x11
        /*0026*/ 	.short	(.L_7 - .L_6)
	.align		4
.L_6:
        /*0028*/ 	.word	index@(_Z11multiplyColPiS_S_ii)
        /*002c*/ 	.word	0x00000000


	//----- nvinfo : EIATTR_REGCOUNT
	.align		4
.L_7:
        /*0030*/ 	.byte	0x04, 0x2f
        /*0032*/ 	.short	(.L_9 - .L_8)
	.align		4
.L_8:
        /*0034*/ 	.word	index@(_Z11multiplyElePiS_S_i)
        /*0038*/ 	.word	0x00000020


	//----- nvinfo : EIATTR_FRAME_SIZE
	.align		4
.L_9:
        /*003c*/ 	.byte	0x04, 0x11
        /*003e*/ 	.short	(.L_11 - .L_10)
	.align		4
.L_10:
        /*0040*/ 	.word	index@(_Z11multiplyElePiS_S_i)
        /*0044*/ 	.word	0x00000000


	//----- nvinfo : EIATTR_MIN_STACK_SIZE
	.align		4
.L_11:
        /*0048*/ 	.byte	0x04, 0x12
        /*004a*/ 	.short	(.L_13 - .L_12)
	.align		4
.L_12:
        /*004c*/ 	.word	index@(_Z11multiplyElePiS_S_i)
        /*0050*/ 	.word	0x00000000


	//----- nvinfo : EIATTR_MIN_STACK_SIZE
	.align		4
.L_13:
        /*0054*/ 	.byte	0x04, 0x12
        /*0056*/ 	.short	(.L_15 - .L_14)
	.align		4
.L_14:
        /*0058*/ 	.word	index@(_Z11multiplyColPiS_S_ii)
        /*005c*/ 	.word	0x00000000


	//----- nvinfo : EIATTR_MIN_STACK_SIZE
	.align		4
.L_15:
        /*0060*/ 	.byte	0x04, 0x12
        /*0062*/ 	.short	(.L_17 - .L_16)
	.align		4
.L_16:
        /*0064*/ 	.word	index@(_Z11multiplyRowPiS_S_ii)
        /*0068*/ 	.word	0x00000000
.L_17:


//--------------------- .nv.compat                --------------------------
	.section	.nv.compat,"",@"SHT_CUDA_COMPAT_INFO"
	.align	4
        /*0000*/ 	.byte	0x02, 0x09, 0x00, 0x00, 0x02, 0x02, 0x01, 0x00, 0x02, 0x05, 0x05, 0x00, 0x03, 0x07, 0x01, 0x01
        /*0010*/ 	.byte	0x02, 0x03, 0x00, 0x00, 0x02, 0x06, 0x01, 0x00, 0x04, 0x0b, 0x08, 0x00, 0x09, 0x00, 0x00, 0x00
        /*0020*/ 	.byte	0x00, 0x00, 0x00, 0x00


//--------------------- .nv.info._Z11multiplyElePiS_S_i --------------------------
	.section	.nv.info._Z11multiplyElePiS_S_i,"",@"SHT_CUDA_INFO"
	.sectionflags	@""
	.align	4


	//----- nvinfo : EIATTR_CUDA_API_VERSION
	.align		4
        /*0000*/ 	.byte	0x04, 0x37
        /*0002*/ 	.short	(.L_19 - .L_18)
.L_18:
        /*0004*/ 	.word	0x00000082


	//----- nvinfo : EIATTR_KPARAM_INFO
	.align		4
.L_19:
        /*0008*/ 	.byte	0x04, 0x17
        /*000a*/ 	.short	(.L_21 - .L_20)
.L_20:
        /*000c*/ 	.word	0x00000000
        /*0010*/ 	.short	0x0003
        /*0012*/ 	.short	0x0018
        /*0014*/ 	.byte	0x00, 0xf0, 0x11, 0x00


	//----- nvinfo : EIATTR_KPARAM_INFO
	.align		4
.L_21:
        /*0018*/ 	.byte	0x04, 0x17
        /*001a*/ 	.short	(.L_23 - .L_22)
.L_22:
        /*001c*/ 	.word	0x00000000
        /*0020*/ 	.short	0x0002
        /*0022*/ 	.short	0x0010
        /*0024*/ 	.byte	0x00, 0xf5, 0x21, 0x00


	//----- nvinfo : EIATTR_KPARAM_INFO
	.align		4
.L_23:
        /*0028*/ 	.byte	0x04, 0x17
        /*002a*/ 	.short	(.L_25 - .L_24)
.L_24:
        /*002c*/ 	.word	0x00000000
        /*0030*/ 	.short	0x0001
        /*0032*/ 	.short	0x0008
        /*0034*/ 	.byte	0x00, 0xf5, 0x21, 0x00


	//----- nvinfo : EIATTR_KPARAM_INFO
	.align		4
.L_25:
        /*0038*/ 	.byte	0x04, 0x17
        /*003a*/ 	.short	(.L_27 - .L_26)
.L_26:
        /*003c*/ 	.word	0x00000000
        /*0040*/ 	.short	0x0000
        /*0042*/ 	.short	0x0000
        /*0044*/ 	.byte	0x00, 0xf5, 0x21, 0x00


	//----- nvinfo : EIATTR_SPARSE_MMA_MASK
	.align		4
.L_27:
        /*0048*/ 	.byte	0x03, 0x50
        /*004a*/ 	.short	0x0000


	//----- nvinfo : EIATTR_MAXREG_COUNT
	.align		4
        /*004c*/ 	.byte	0x03, 0x1b
        /*004e*/ 	.short	0x00ff


	//----- nvinfo : EIATTR_MERCURY_ISA_VERSION
	.align		4
        /*0050*/ 	.byte	0x03, 0x5f
        /*0052*/ 	.short	0x0101


	//----- nvinfo : EIATTR_VRC_CTA_INIT_COUNT
	.align		4
        /*0054*/ 	.byte	0x02, 0x4a
	.zero		1
	.zero		1


	//----- nvinfo : EIATTR_EXIT_INSTR_OFFSETS
	.align		4
        /*0058*/ 	.byte	0x04, 0x1c
        /*005a*/ 	.short	(.L_29 - .L_28)


	//   ....[0]....
.L_28:
        /*005c*/ 	.word	0x00000930


	//----- nvinfo : EIATTR_CBANK_PARAM_SIZE
	.align		4
.L_29:
        /*0060*/ 	.byte	0x03, 0x19
        /*0062*/ 	.short	0x001c


	//----- nvinfo : EIATTR_PARAM_CBANK
	.align		4
        /*0064*/ 	.byte	0x04, 0x0a
        /*0066*/ 	.short	(.L_31 - .L_30)
	.align		4
.L_30:
        /*0068*/ 	.word	index@(.nv.constant0._Z11multiplyElePiS_S_i)
        /*006c*/ 	.short	0x0380
        /*006e*/ 	.short	0x001c


	//----- nvinfo : EIATTR_SW_WAR
	.align		4
.L_31:
        /*0070*/ 	.byte	0x04, 0x36
        /*0072*/ 	.short	(.L_33 - .L_32)
.L_32:
        /*0074*/ 	.word	0x00000008
.L_33:


//--------------------- .nv.info._Z11multiplyColPiS_S_ii --------------------------
	.section	.nv.info._Z11multiplyColPiS_S_ii,"",@"SHT_CUDA_INFO"
	.sectionflags	@""
	.align	4


	//----- nvinfo : EIATTR_CUDA_API_VERSION
	.align		4
        /*0000*/ 	.byte	0x04, 0x37
        /*0002*/ 	.short	(.L_35 - .L_34)
.L_34:
        /*0004*/ 	.word	0x00000082


	//----- nvinfo : EIATTR_KPARAM_INFO
	.align		4
.L_35:
        /*0008*/ 	.byte	0x04, 0x17
        /*000a*/ 	.short	(.L_37 - .L_36)
.L_36:
        /*000c*/ 	.word	0x00000000
        /*0010*/ 	.short	0x0004
        /*0012*/ 	.short	0x001c
        /*0014*/ 	.byte	0x00, 0xf0, 0x11, 0x00


	//----- nvinfo : EIATTR_KPARAM_INFO
	.align		4
.L_37:
        /*0018*/ 	.byte	0x04, 0x17
        /*001a*/ 	.short	(.L_39 - .L_38)
.L_38:
        /*001c*/ 	.word	0x00000000
        /*0020*/ 	.short	0x0003
        /*0022*/ 	.short	0x0018
        /*0024*/ 	.byte	0x00, 0xf0, 0x11, 0x00


	//----- nvinfo : EIATTR_KPARAM_INFO
	.align		4
.L_39:
        /*0028*/ 	.byte	0x04, 0x17
        /*002a*/ 	.short	(.L_41 - .L_40)
.L_40:
        /*002c*/ 	.word	0x00000000
        /*0030*/ 	.short	0x0002
        /*0032*/ 	.short	0x0010
        /*0034*/ 	.byte	0x00, 0xf5, 0x21, 0x00


	//----- nvinfo : EIATTR_KPARAM_INFO
	.align		4
.L_41:
        /*0038*/ 	.byte	0x04, 0x17
        /*003a*/ 	.short	(.L_43 - .L_42)
.L_42:
        /*003c*/ 	.word	0x00000000
        /*0040*/ 	.short	0x0001
        /*0042*/ 	.short	0x0008
        /*0044*/ 	.byte	0x00, 0xf5, 0x21, 0x00


	//----- nvinfo : EIATTR_KPARAM_INFO
	.align		4
.L_43:
        /*0048*/ 	.byte	0x04, 0x17
        /*004a*/ 	.short	(.L_45 - .L_44)
.L_44:
        /*004c*/ 	.word	0x00000000
        /*0050*/ 	.short	0x0000
        /*0052*/ 	.short	0x0000
        /*0054*/ 	.byte	0x00, 0xf5, 0x21, 0x00


	//----- nvinfo : EIATTR_SPARSE_MMA_MASK
	.align		4
.L_45:
        /*0058*/ 	.byte	0x03, 0x50
        /*005a*/ 	.short	0x0000


	//----- nvinfo : EIATTR_MAXREG_COUNT
	.align		4
        /*005c*/ 	.byte	0x03, 0x1b
        /*005e*/ 	.short	0x00ff


	//----- nvinfo : EIATTR_MERCURY_ISA_VERSION
	.align		4
        /*0060*/ 	.byte	0x03, 0x5f
        /*0062*/ 	.short	0x0101


	//----- nvinfo : EIATTR_VRC_CTA_INIT_COUNT
	.align		4
        /*0064*/ 	.byte	0x02, 0x4a
	.zero		1
	.zero		1


	//----- nvinfo : EIATTR_EXIT_INSTR_OFFSETS
	.align		4
        /*0068*/ 	.byte	0x04, 0x1c
        /*006a*/ 	.short	(.L_47 - .L_46)


	//   ....[0]....
.L_46:
        /*006c*/ 	.word	0x00000030


	//   ....[1]....
        /*0070*/ 	.word	0x00000c50


	//   ....[2]....
        /*0074*/ 	.word	0x00000eb0


	//   ....[3]....
        /*0078*/ 	.word	0x00000fe0


	//   ....[4]....
        /*007c*/ 	.word	0x000010b0


	//   ....[5]....
        /*0080*/ 	.word	0x00001100


	//----- nvinfo : EIATTR_CBANK_PARAM_SIZE
	.align		4
.L_47:
        /*0084*/ 	.byte	0x03, 0x19
        /*0086*/ 	.short	0x0020


	//----- nvinfo : EIATTR_PARAM_CBANK
	.align		4
        /*0088*/ 	.byte	0x04, 0x0a
        /*008a*/ 	.short	(.L_49 - .L_48)
	.align		4
.L_48:
        /*008c*/ 	.word	index@(.nv.constant0._Z11multiplyColPiS_S_ii)
        /*0090*/ 	.short	0x0380
        /*0092*/ 	.short	0x0020


	//----- nvinfo : EIATTR_SW_WAR
	.align		4
.L_49:
        /*0094*/ 	.byte	0x04, 0x36
        /*0096*/ 	.short	(.L_51 - .L_50)
.L_50:
        /*0098*/ 	.word	0x00000008
.L_51:


//--------------------- .nv.info._Z11multiplyRowPiS_S_ii --------------------------
	.section	.nv.info._Z11multiplyRowPiS_S_ii,"",@"SHT_CUDA_INFO"
	.sectionflags	@""
	.align	4


	//----- nvinfo : EIATTR_CUDA_API_VERSION
	.align		4
        /*0000*/ 	.byte	0x04, 0x37
        /*0002*/ 	.short	(.L_53 - .L_52)
.L_52:
        /*0004*/ 	.word	0x00000082


	//----- nvinfo : EIATTR_KPARAM_INFO
	.align		4
.L_53:
        /*0008*/ 	.byte	0x04, 0x17
        /*000a*/ 	.short	(.L_55 - .L_54)
.L_54:
        /*000c*/ 	.word	0x00000000
        /*0010*/ 	.short	0x0004
        /*0012*/ 	.short	0x001c
        /*0014*/ 	.byte	0x00, 0xf0, 0x11, 0x00


	//----- nvinfo : EIATTR_KPARAM_INFO
	.align		4
.L_55:
        /*0018*/ 	.byte	0x04, 0x17
        /*001a*/ 	.short	(.L_57 - .L_56)
.L_56:
        /*001c*/ 	.word	0x00000000
        /*0020*/ 	.short	0x0003
        /*0022*/ 	.short	0x0018
        /*0024*/ 	.byte	0x00, 0xf0, 0x11, 0x00


	//----- nvinfo : EIATTR_KPARAM_INFO
	.align		4
.L_57:
        /*0028*/ 	.byte	0x04, 0x17
        /*002a*/ 	.short	(.L_59 - .L_58)
.L_58:
        /*002c*/ 	.word	0x00000000
        /*0030*/ 	.short	0x0002
        /*0032*/ 	.short	0x0010
        /*0034*/ 	.byte	0x00, 0xf5, 0x21, 0x00


	//----- nvinfo : EIATTR_KPARAM_INFO
	.align		4
.L_59:
        /*0038*/ 	.byte	0x04, 0x17
        /*003a*/ 	.short	(.L_61 - .L_60)
.L_60:
        /*003c*/ 	.word	0x00000000
        /*0040*/ 	.short	0x0001
        /*0042*/ 	.short	0x0008
        /*0044*/ 	.byte	0x00, 0xf5, 0x21, 0x00


	//----- nvinfo : EIATTR_KPARAM_INFO
	.align		4
.L_61:
        /*0048*/ 	.byte	0x04, 0x17
        /*004a*/ 	.short	(.L_63 - .L_62)
.L_62:
        /*004c*/ 	.word	0x00000000
        /*0050*/ 	.short	0x0000
        /*0052*/ 	.short	0x0000
        /*0054*/ 	.byte	0x00, 0xf5, 0x21, 0x00


	//----- nvinfo : EIATTR_SPARSE_MMA_MASK
	.align		4
.L_63:
        /*0058*/ 	.byte	0x03, 0x50
        /*005a*/ 	.short	0x0000


	//----- nvinfo : EIATTR_MAXREG_COUNT
	.align		4
        /*005c*/ 	.byte	0x03, 0x1b
        /*005e*/ 	.short	0x00ff


	//----- nvinfo : EIATTR_MERCURY_ISA_VERSION
	.align		4
        /*0060*/ 	.byte	0x03, 0x5f
        /*0062*/ 	.short	0x0101


	//----- nvinfo : EIATTR_VRC_CTA_INIT_COUNT
	.align		4
        /*0064*/ 	.byte	0x02, 0x4a
	.zero		1
	.zero		1


	//----- nvinfo : EIATTR_EXIT_INSTR_OFFSETS
	.align		4
        /*0068*/ 	.byte	0x04, 0x1c
        /*006a*/ 	.short	(.L_65 - .L_64)


	//   ....[0]....
.L_64:
        /*006c*/ 	.word	0x00000030


	//   ....[1]....
        /*0070*/ 	.word	0x00000a80


	//   ....[2]....
        /*0074*/ 	.word	0x00000bf0


	//   ....[3]....
        /*0078*/ 	.word	0x00000d10


	//   ....[4]....
        /*007c*/ 	.word	0x00000e10


	//   ....[5]....
        /*0080*/ 	.word	0x00000e60


	//----- nvinfo : EIATTR_CBANK_PARAM_SIZE
	.align		4
.L_65:
        /*0084*/ 	.byte	0x03, 0x19
        /*0086*/ 	.short	0x0020


	//----- nvinfo : EIATTR_PARAM_CBANK
	.align		4
        /*0088*/ 	.byte	0x04, 0x0a
        /*008a*/ 	.short	(.L_67 - .L_66)
	.align		4
.L_66:
        /*008c*/ 	.word	index@(.nv.constant0._Z11multiplyRowPiS_S_ii)
        /*0090*/ 	.short	0x0380
        /*0092*/ 	.short	0x0020


	//----- nvinfo : EIATTR_SW_WAR
	.align		4
.L_67:
        /*0094*/ 	.byte	0x04, 0x36
        /*0096*/ 	.short	(.L_69 - .L_68)
.L_68:
        /*0098*/ 	.word	0x00000008
.L_69:


//--------------------- .nv.callgraph             --------------------------
	.section	.nv.callgraph,"",@"SHT_CUDA_CALLGRAPH"
	.align	4
	.sectionentsize	8
	.align		4
        /*0000*/ 	.word	0x00000000
	.align		4
        /*0004*/ 	.word	0xffffffff
	.align		4
        /*0008*/ 	.word	0x00000000
	.align		4
        /*000c*/ 	.word	0xfffffffe
	.align		4
        /*0010*/ 	.word	0x00000000
	.align		4
        /*0014*/ 	.word	0xfffffffd
	.align		4
        /*0018*/ 	.word	0x00000000
	.align		4
        /*001c*/ 	.word	0xfffffffc


//--------------------- .text._Z11multiplyElePiS_S_i --------------------------
	.section	.text._Z11multiplyElePiS_S_i,"ax",@progbits
	.align	128
        .global         _Z11multiplyElePiS_S_i
        .type           _Z11multiplyElePiS_S_i,@function
        .size           _Z11multiplyElePiS_S_i,(.L_x_28 - _Z11multiplyElePiS_S_i)
        .other          _Z11multiplyElePiS_S_i,@"STO_CUDA_ENTRY STV_DEFAULT"
_Z11multiplyElePiS_S_i:
.text._Z11multiplyElePiS_S_i:
[----:B------:R-:W-:Y:S08]  /*0000*/  LDC R1, c[0x0][0x37c] ;  /* 0x0000df00ff017b82 */ /* 0x000ff00000000800 */
[----:B------:R-:W0:Y:S01]  /*0010*/  LDC R0, c[0x0][0x398] ;  /* 0x0000e600ff007b82 */ /* 0x000e220000000800 */
[----:B------:R-:W1:Y:S01]  /*0020*/  S2R R3, SR_TID.Y ;  /* 0x0000000000037919 */ /* 0x000e620000002200 */
[----:B------:R-:W2:Y:S01]  /*0030*/  LDCU.64 UR4, c[0x0][0x358] ;  /* 0x00006b00ff0477ac */ /* 0x000ea20008000a00 */
[----:B------:R-:W3:Y:S05]  /*0040*/  S2R R2, SR_TID.X ;  /* 0x0000000000027919 */ /* 0x000eea0000002100 */
[----:B------:R-:W4:Y:S01]  /*0050*/  LDC R5, c[0x0][0x360] ;  /* 0x0000d800ff057b82 */ /* 0x000f220000000800 */
[----:B0-----:R-:W-:-:S13]  /*0060*/  ISETP.GE.AND P0, PT, R0, 0x1, PT ;  /* 0x000000010000780c */ /* 0x001fda0003f06270 */
[----:B-1234-:R-:W-:Y:S05]  /*0070*/  @!P0 BRA `(.L_x_0) ;  /* 0x00000008001c8947 */ /* 0x01efea0003800000 */
[C---:B------:R-:W-:Y:S01]  /*0080*/  ISETP.GE.U32.AND P1, PT, R0.reuse, 0x8, PT ;  /* 0x000000080000780c */ /* 0x040fe20003f26070 */
[----:B------:R-:W-:Y:S01]  /*0090*/  HFMA2 R7, -RZ, RZ, 0, 0 ;  /* 0x00000000ff077431 */ /* 0x000fe200000001ff */
[----:B------:R-:W-:Y:S01]  /*00a0*/  LOP3.LUT R4, R0, 0x7, RZ, 0xc0, !PT ;  /* 0x0000000700047812 */ /* 0x000fe200078ec0ff */
[----:B------:R-:W-:-:S03]  /*00b0*/  IMAD R6, R3, R0, RZ ;  /* 0x0000000003067224 */ /* 0x000fc600078e02ff */
[----:B------:R-:W-:-:S07]  /*00c0*/  ISETP.NE.AND P0, PT, R4, RZ, PT ;  /* 0x000000ff0400720c */ /* 0x000fce0003f05270 */
[----:B------:R-:W-:Y:S06]  /*00d0*/  @!P1 BRA `(.L_x_1) ;  /* 0x0000000000f49947 */ /* 0x000fec0003800000 */
[----:B------:R-:W0:Y:S01]  /*00e0*/  LDC.64 R8, c[0x0][0x380] ;  /* 0x0000e000ff087b82 */ /* 0x000e220000000a00 */
[----:B------:R-:W-:Y:S01]  /*00f0*/  LOP3.LUT R7, R0, 0x7ffffff8, RZ, 0xc0, !PT ;  /* 0x7ffffff800077812 */ /* 0x000fe200078ec0ff */
[C-C-:B------:R-:W-:Y:S01]  /*0100*/  IMAD R12, R5.reuse, 0x3, R2.reuse ;  /* 0x00000003050c7824 */ /* 0x140fe200078e0202 */
[----:B------:R-:W-:Y:S01]  /*0110*/  IADD3 R29, PT, PT, R2, R5, RZ ;  /* 0x00000005021d7210 */ /* 0x000fe20007ffe0ff */
[C-C-:B------:R-:W-:Y:S01]  /*0120*/  IMAD R11, R5.reuse, 0x5, R2.reuse ;  /* 0x00000005050b7824 */ /* 0x140fe200078e0202 */
[C---:B------:R-:W-:Y:S01]  /*0130*/  LEA R10, R5.reuse, R2, 0x1 ;  /* 0x00000002050a7211 */ /* 0x040fe200078e08ff */
[C-C-:B------:R-:W-:Y:S02]  /*0140*/  IMAD R13, R5.reuse, 0x6, R2.reuse ;  /* 0x00000006050d7824 */ /* 0x140fe400078e0202 */
[----:B------:R-:W1:Y:S01]  /*0150*/  LDC.64 R14, c[0x0][0x388] ;  /* 0x0000e200ff0e7b82 */ /* 0x000e620000000a00 */
[----:B------:R-:W-:Y:S02]  /*0160*/  IMAD R28, R5, 0x7, R2 ;  /* 0x00000007051c7824 */ /* 0x000fe400078e0202 */
[----:B0-----:R-:W-:-:S03]  /*0170*/  IMAD.WIDE.U32 R8, R6, 0x4, R8 ;  /* 0x0000000406087825 */ /* 0x001fc600078e0008 */
[----:B------:R-:W-:Y:S02]  /*0180*/  IADD3 R21, P1, PT, R8, 0x10, RZ ;  /* 0x0000001008157810 */ /* 0x000fe40007f3e0ff */
[----:B------:R-:W-:Y:S01]  /*0190*/  IADD3 R8, PT, PT, -R7, RZ, RZ ;  /* 0x000000ff07087210 */ /* 0x000fe20007ffe1ff */
[----:B-1----:R-:W-:Y:S01]  /*01a0*/  IMAD.WIDE.U32 R18, R2, 0x4, R14 ;  /* 0x0000000402127825 */ /* 0x002fe200078e000e */
[----:B------:R-:W-:Y:S02]  /*01b0*/  IADD3.X R24, PT, PT, RZ, R9, RZ, P1, !PT ;  /* 0x00000009ff187210 */ /* 0x000fe40000ffe4ff */
[----:B------:R-:W-:-:S07]  /*01c0*/  LEA R9, R5, R2, 0x2 ;  /* 0x0000000205097211 */ /* 0x000fce00078e10ff */
.L_x_2:
[----:B------:R-:W-:Y:S02]  /*01d0*/  MOV R16, R21 ;  /* 0x0000001500107202 */ /* 0x000fe40000000f00 */
[----:B------:R-:W-:Y:S01]  /*01e0*/  MOV R17, R24 ;  /* 0x0000001800117202 */ /* 0x000fe20000000f00 */
[--C-:B------:R-:W-:Y:S01]  /*01f0*/  IMAD.WIDE.U32 R20, R29, 0x4, R14.reuse ;  /* 0x000000041d147825 */ /* 0x100fe200078e000e */
[----:B------:R-:W2:Y:S04]  /*0200*/  LDG.E R24, desc[UR4][R18.64] ;  /* 0x0000000412187981 */ /* 0x000ea8000c1e1900 */
[----:B------:R-:W2:Y:S04]  /*0210*/  LDG.E R23, desc[UR4][R16.64+-0x10] ;  /* 0xfffff00410177981 */ /* 0x000ea8000c1e1900 */
[----:B------:R-:W3:Y:S04]  /*0220*/  LDG.E R20, desc[UR4][R20.64] ;  /* 0x0000000414147981 */ /* 0x000ee8000c1e1900 */
[----:B------:R-:W3:Y:S01]  /*0230*/  LDG.E R25, desc[UR4][R16.64+-0xc] ;  /* 0xfffff40410197981 */ /* 0x000ee2000c1e1900 */
[----:B------:R-:W-:-:S06]  /*0240*/  IMAD.WIDE.U32 R26, R10, 0x4, R14 ;  /* 0x000000040a1a7825 */ /* 0x000fcc00078e000e */
[----:B------:R-:W4:Y:S04]  /*0250*/  LDG.E R26, desc[UR4][R26.64] ;  /* 0x000000041a1a7981 */ /* 0x000f28000c1e1900 */
[----:B------:R-:W5:Y:S01]  /*0260*/  LDG.E R27, desc[UR4][R16.64+0x4] ;  /* 0x00000404101b7981 */ /* 0x000f62000c1e1900 */
[----:B--2---:R-:W-:-:S03]  /*0270*/  IMAD R22, R23, R24, R22 ;  /* 0x0000001817167224 */ /* 0x004fc600078e0216 */
[----:B------:R-:W4:Y:S01]  /*0280*/  LDG.E R23, desc[UR4][R16.64+-0x8] ;  /* 0xfffff80410177981 */ /* 0x000f22000c1e1900 */
[----:B---3--:R-:W-:Y:S02]  /*0290*/  IMAD R22, R25, R20, R22 ;  /* 0x0000001419167224 */ /* 0x008fe400078e0216 */
[----:B------:R-:W-:-:S06]  /*02a0*/  IMAD.WIDE.U32 R24, R12, 0x4, R14 ;  /* 0x000000040c187825 */ /* 0x000fcc00078e000e */
[----:B------:R-:W2:Y:S04]  /*02b0*/  LDG.E R24, desc[UR4][R24.64] ;  /* 0x0000000418187981 */ /* 0x000ea8000c1e1900 */
[----:B------:R-:W2:Y:S01]  /*02c0*/  LDG.E R25, desc[UR4][R16.64+-0x4] ;  /* 0xfffffc0410197981 */ /* 0x000ea2000c1e1900 */
[----:B------:R-:W-:-:S06]  /*02d0*/  IMAD.WIDE.U32 R20, R9, 0x4, R14 ;  /* 0x0000000409147825 */ /* 0x000fcc00078e000e */
[----:B------:R-:W3:Y:S04]  /*02e0*/  LDG.E R20, desc[UR4][R20.64] ;  /* 0x0000000414147981 */ /* 0x000ee8000c1e1900 */
[----:B------:R-:W3:Y:S01]  /*02f0*/  LDG.E R21, desc[UR4][R16.64] ;  /* 0x0000000410157981 */ /* 0x000ee2000c1e1900 */
[----:B----4-:R-:W-:-:S04]  /*0300*/  IMAD R22, R23, R26, R22 ;  /* 0x0000001a17167224 */ /* 0x010fc800078e0216 */
[----:B--2---:R-:W-:Y:S02]  /*0310*/  IMAD R24, R25, R24, R22 ;  /* 0x0000001819187224 */ /* 0x004fe400078e0216 */
[----:B------:R-:W-:-:S06]  /*0320*/  IMAD.WIDE.U32 R22, R11, 0x4, R14 ;  /* 0x000000040b167825 */ /* 0x000fcc00078e000e */
[----:B------:R-:W5:Y:S01]  /*0330*/  LDG.E R22, desc[UR4][R22.64] ;  /* 0x0000000416167981 */ /* 0x000f62000c1e1900 */
[----:B---3--:R-:W-:-:S03]  /*0340*/  IMAD R26, R21, R20, R24 ;  /* 0x00000014151a7224 */ /* 0x008fc600078e0218 */
[----:B------:R-:W2:Y:S01]  /*0350*/  LDG.E R23, desc[UR4][R16.64+0xc] ;  /* 0x00000c0410177981 */ /* 0x000ea2000c1e1900 */
[----:B------:R-:W-:-:S03]  /*0360*/  IMAD.WIDE.U32 R24, R13, 0x4, R14 ;  /* 0x000000040d187825 */ /* 0x000fc600078e000e */
[----:B------:R-:W3:Y:S04]  /*0370*/  LDG.E R21, desc[UR4][R16.64+0x8] ;  /* 0x0000080410157981 */ /* 0x000ee8000c1e1900 */
[----:B------:R-:W3:Y:S01]  /*0380*/  LDG.E R24, desc[UR4][R24.64] ;  /* 0x0000000418187981 */ /* 0x000ee2000c1e1900 */
[----:B-----5:R-:W-:Y:S02]  /*0390*/  IMAD R20, R27, R22, R26 ;  /* 0x000000161b147224 */ /* 0x020fe400078e021a */
[----:B------:R-:W-:-:S06]  /*03a0*/  IMAD.WIDE.U32 R26, R28, 0x4, R14 ;  /* 0x000000041c1a7825 */ /* 0x000fcc00078e000e */
[----:B------:R-:W2:Y:S01]  /*03b0*/  LDG.E R26, desc[UR4][R26.64] ;  /* 0x000000041a1a7981 */ /* 0x000ea2000c1e1900 */
[----:B------:R-:W-:Y:S01]  /*03c0*/  IADD3 R8, PT, PT, R8, 0x8, RZ ;  /* 0x0000000808087810 */ /* 0x000fe20007ffe0ff */
[----:B---3--:R-:W-:Y:S01]  /*03d0*/  IMAD R20, R21, R24, R20 ;  /* 0x0000001815147224 */ /* 0x008fe200078e0214 */
[----:B------:R-:W-:-:S04]  /*03e0*/  IADD3 R21, P1, PT, R16, 0x20, RZ ;  /* 0x0000002010157810 */ /* 0x000fc80007f3e0ff */
[----:B------:R-:W-:Y:S02]  /*03f0*/  IADD3.X R24, PT, PT, RZ, R17, RZ, P1, !PT ;  /* 0x00000011ff187210 */ /* 0x000fe40000ffe4ff */
[----:B------:R-:W-:Y:S01]  /*0400*/  ISETP.NE.AND P1, PT, R8, RZ, PT ;  /* 0x000000ff0800720c */ /* 0x000fe20003f25270 */
[C---:B------:R-:W-:Y:S01]  /*0410*/  IMAD.WIDE.U32 R18, R5.reuse, 0x20, R18 ;  /* 0x0000002005127825 */ /* 0x040fe200078e0012 */
[C---:B------:R-:W-:Y:S02]  /*0420*/  LEA R29, R5.reuse, R29, 0x3 ;  /* 0x0000001d051d7211 */ /* 0x040fe400078e18ff */
[C---:B------:R-:W-:Y:S02]  /*0430*/  LEA R10, R5.reuse, R10, 0x3 ;  /* 0x0000000a050a7211 */ /* 0x040fe400078e18ff */
[C---:B------:R-:W-:Y:S02]  /*0440*/  LEA R12, R5.reuse, R12, 0x3 ;  /* 0x0000000c050c7211 */ /* 0x040fe400078e18ff */
[----:B------:R-:W-:-:S02]  /*0450*/  LEA R9, R5, R9, 0x3 ;  /* 0x0000000905097211 */ /* 0x000fc400078e18ff */
[C---:B------:R-:W-:Y:S02]  /*0460*/  LEA R11, R5.reuse, R11, 0x3 ;  /* 0x0000000b050b7211 */ /* 0x040fe400078e18ff */
[C---:B------:R-:W-:Y:S02]  /*0470*/  LEA R13, R5.reuse, R13, 0x3 ;  /* 0x0000000d050d7211 */ /* 0x040fe400078e18ff */
[----:B------:R-:W-:Y:S01]  /*0480*/  LEA R28, R5, R28, 0x3 ;  /* 0x0000001c051c7211 */ /* 0x000fe200078e18ff */
[----:B--2---:R-:W-:Y:S01]  /*0490*/  IMAD R22, R23, R26, R20 ;  /* 0x0000001a17167224 */ /* 0x004fe200078e0214 */
[----:B------:R-:W-:Y:S06]  /*04a0*/  @P1 BRA `(.L_x_2) ;  /* 0xfffffffc00481947 */ /* 0x000fec000383ffff */
.L_x_1:
[----:B------:R-:W-:Y:S05]  /*04b0*/  @!P0 BRA `(.L_x_0) ;  /* 0x00000004000c8947 */ /* 0x000fea0003800000 */
[----:B------:R-:W-:Y:S02]  /*04c0*/  ISETP.GE.U32.AND P1, PT, R4, 0x4, PT ;  /* 0x000000040400780c */ /* 0x000fe40003f26070 */
[----:B------:R-:W-:-:S04]  /*04d0*/  LOP3.LUT R20, R0, 0x3, RZ, 0xc0, !PT ;  /* 0x0000000300147812 */ /* 0x000fc800078ec0ff */
[----:B------:R-:W-:-:S07]  /*04e0*/  ISETP.NE.AND P0, PT, R20, RZ, PT ;  /* 0x000000ff1400720c */ /* 0x000fce0003f05270 */
[----:B------:R-:W-:Y:S06]  /*04f0*/  @!P1 BRA `(.L_x_3) ;  /* 0x0000000000789947 */ /* 0x000fec0003800000 */
[----:B------:R-:W0:Y:S01]  /*0500*/  LDC.64 R14, c[0x0][0x380] ;  /* 0x0000e000ff0e7b82 */ /* 0x000e220000000a00 */
[----:B------:R-:W1:Y:S01]  /*0510*/  LDCU.64 UR6, c[0x0][0x380] ;  /* 0x00007000ff0677ac */ /* 0x000e620008000a00 */
[----:B------:R-:W-:Y:S01]  /*0520*/  IMAD R16, R7, R5, R2 ;  /* 0x0000000507107224 */ /* 0x000fe200078e0202 */
[CC--:B------:R-:W-:Y:S02]  /*0530*/  IADD3 R9, PT, PT, R6.reuse, R7.reuse, RZ ;  /* 0x0000000706097210 */ /* 0x0c0fe40007ffe0ff */
[----:B------:R-:W-:Y:S02]  /*0540*/  IADD3 R18, P1, PT, R6, R7, RZ ;  /* 0x0000000706127210 */ /* 0x000fe40007f3e0ff */
[----:B------:R-:W-:Y:S01]  /*0550*/  IADD3 R4, PT, PT, R16, R5, RZ ;  /* 0x0000000510047210 */ /* 0x000fe20007ffe0ff */
[----:B------:R-:W2:Y:S01]  /*0560*/  LDC.64 R10, c[0x0][0x388] ;  /* 0x0000e200ff0a7b82 */ /* 0x000ea20000000a00 */
[----:B0-----:R-:W-:Y:S01]  /*0570*/  IMAD.WIDE.U32 R14, R9, 0x4, R14 ;  /* 0x00000004090e7825 */ /* 0x001fe200078e000e */
[----:B------:R-:W-:-:S02]  /*0580*/  IADD3.X R9, PT, PT, RZ, RZ, RZ, P1, !PT ;  /* 0x000000ffff097210 */ /* 0x000fc40000ffe4ff */
[----:B-1----:R-:W-:-:S03]  /*0590*/  LEA R8, P1, R18, UR6, 0x2 ;  /* 0x0000000612087c11 */ /* 0x002fc6000f8210ff */
[----:B------:R-:W3:Y:S01]  /*05a0*/  LDG.E R15, desc[UR4][R14.64] ;  /* 0x000000040e0f7981 */ /* 0x000ee2000c1e1900 */
[----:B------:R-:W-:Y:S01]  /*05b0*/  LEA.HI.X R9, R18, UR7, R9, 0x2, P1 ;  /* 0x0000000712097c11 */ /* 0x000fe200088f1409 */
[----:B--2---:R-:W-:-:S04]  /*05c0*/  IMAD.WIDE.U32 R16, R16, 0x4, R10 ;  /* 0x0000000410107825 */ /* 0x004fc800078e000a */
[C-C-:B------:R-:W-:Y:S01]  /*05d0*/  IMAD.WIDE.U32 R12, R4.reuse, 0x4, R10.reuse ;  /* 0x00000004040c7825 */ /* 0x140fe200078e000a */
[-C--:B------:R-:W-:Y:S01]  /*05e0*/  IADD3 R4, PT, PT, R4, R5.reuse, RZ ;  /* 0x0000000504047210 */ /* 0x080fe20007ffe0ff */
[----:B------:R-:W3:Y:S03]  /*05f0*/  LDG.E R16, desc[UR4][R16.64] ;  /* 0x0000000410107981 */ /* 0x000ee6000c1e1900 */
[C---:B------:R-:W-:Y:S01]  /*0600*/  IADD3 R21, PT, PT, R4.reuse, R5, RZ ;  /* 0x0000000504157210 */ /* 0x040fe20007ffe0ff */
[--C-:B------:R-:W-:Y:S01]  /*0610*/  IMAD.WIDE.U32 R18, R4, 0x4, R10.reuse ;  /* 0x0000000404127825 */ /* 0x100fe200078e000a */
[----:B------:R-:W2:Y:S04]  /*0620*/  LDG.E R12, desc[UR4][R12.64] ;  /* 0x000000040c0c7981 */ /* 0x000ea8000c1e1900 */
[----:B------:R-:W2:Y:S01]  /*0630*/  LDG.E R4, desc[UR4][R8.64+0x4] ;  /* 0x0000040408047981 */ /* 0x000ea2000c1e1900 */
[----:B------:R-:W-:-:S03]  /*0640*/  IMAD.WIDE.U32 R10, R21, 0x4, R10 ;  /* 0x00000004150a7825 */ /* 0x000fc600078e000a */
[----:B------:R-:W4:Y:S04]  /*0650*/  LDG.E R18, desc[UR4][R18.64] ;  /* 0x0000000412127981 */ /* 0x000f28000c1e1900 */
[----:B------:R-:W4:Y:S04]  /*0660*/  LDG.E R21, desc[UR4][R8.64+0x8] ;  /* 0x0000080408157981 */ /* 0x000f28000c1e1900 */
[----:B------:R-:W5:Y:S04]  /*0670*/  LDG.E R23, desc[UR4][R8.64+0xc] ;  /* 0x00000c0408177981 */ /* 0x000f68000c1e1900 */
[----:B------:R-:W5:Y:S01]  /*0680*/  LDG.E R10, desc[UR4][R10.64] ;  /* 0x000000040a0a7981 */ /* 0x000f62000c1e1900 */
[----:B------:R-:W-:Y:S01]  /*0690*/  IADD3 R7, PT, PT, R7, 0x4, RZ ;  /* 0x0000000407077810 */ /* 0x000fe20007ffe0ff */
[----:B---3--:R-:W-:-:S04]  /*06a0*/  IMAD R15, R15, R16, R22 ;  /* 0x000000100f0f7224 */ /* 0x008fc800078e0216 */
[----:B--2---:R-:W-:-:S04]  /*06b0*/  IMAD R4, R4, R12, R15 ;  /* 0x0000000c04047224 */ /* 0x004fc800078e020f */
[----:B----4-:R-:W-:-:S04]  /*06c0*/  IMAD R4, R21, R18, R4 ;  /* 0x0000001215047224 */ /* 0x010fc800078e0204 */
[----:B-----5:R-:W-:-:S07]  /*06d0*/  IMAD R22, R23, R10, R4 ;  /* 0x0000000a17167224 */ /* 0x020fce00078e0204 */
.L_x_3:
[----:B------:R-:W-:Y:S05]  /*06e0*/  @!P0 BRA `(.L_x_0) ;  /* 0x0000000000808947 */ /* 0x000fea0003800000 */
[----:B------:R-:W-:Y:S01]  /*06f0*/  ISETP.NE.AND P1, PT, R20, 0x1, PT ;  /* 0x000000011400780c */ /* 0x000fe20003f25270 */
[----:B------:R-:W0:Y:S01]  /*0700*/  LDC.64 R16, c[0x0][0x380] ;  /* 0x0000e000ff107b82 */ /* 0x000e220000000a00 */
[----:B------:R-:W-:-:S04]  /*0710*/  LOP3.LUT R0, R0, 0x1, RZ, 0xc0, !PT ;  /* 0x0000000100007812 */ /* 0x000fc800078ec0ff */
[----:B------:R-:W-:-:S03]  /*0720*/  ISETP.NE.U32.AND P0, PT, R0, 0x1, PT ;  /* 0x000000010000780c */ /* 0x000fc60003f05070 */
[----:B------:R-:W1:Y:S04]  /*0730*/  LDC.64 R12, c[0x0][0x388] ;  /* 0x0000e200ff0c7b82 */ /* 0x000e680000000a00 */
[C---:B------:R-:W-:Y:S01]  /*0740*/  @P1 IADD3 R19, PT, PT, R6.reuse, R7, RZ ;  /* 0x0000000706131210 */ /* 0x040fe20007ffe0ff */
[C---:B------:R-:W-:Y:S01]  /*0750*/  @P1 IMAD R0, R7.reuse, R5, R2 ;  /* 0x0000000507001224 */ /* 0x040fe200078e0202 */
[----:B------:R-:W-:Y:S02]  /*0760*/  @P1 IADD3 R4, P2, PT, R6, R7, RZ ;  /* 0x0000000706041210 */ /* 0x000fe40007f5e0ff */
[----:B------:R-:W2:Y:S01]  /*0770*/  @P1 LDC.64 R14, c[0x0][0x380] ;  /* 0x0000e000ff0e1b82 */ /* 0x000ea20000000a00 */
[----:B------:R-:W-:Y:S02]  /*0780*/  @P1 IADD3 R7, PT, PT, R7, 0x2, RZ ;  /* 0x0000000207071810 */ /* 0x000fe40007ffe0ff */
[----:B------:R-:W-:-:S02]  /*0790*/  @P1 IADD3 R23, PT, PT, R0, R5, RZ ;  /* 0x0000000500171210 */ /* 0x000fc40007ffe0ff */
[----:B------:R-:W-:-:S03]  /*07a0*/  @P1 IADD3.X R20, PT, PT, RZ, RZ, RZ, P2, !PT ;  /* 0x000000ffff141210 */ /* 0x000fc600017fe4ff */
[----:B------:R-:W3:Y:S01]  /*07b0*/  LDC.64 R8, c[0x0][0x380] ;  /* 0x0000e000ff087b82 */ /* 0x000ee20000000a00 */
[----:B0-----:R-:W-:-:S07]  /*07c0*/  @P1 IMAD.WIDE.U32 R18, R19, 0x4, R16 ;  /* 0x0000000413121825 */ /* 0x001fce00078e0010 */
[----:B------:R-:W0:Y:S01]  /*07d0*/  LDC.64 R10, c[0x0][0x388] ;  /* 0x0000e200ff0a7b82 */ /* 0x000e220000000a00 */
[--C-:B-1----:R-:W-:Y:S01]  /*07e0*/  @P1 IMAD.WIDE.U32 R16, R0, 0x4, R12.reuse ;  /* 0x0000000400101825 */ /* 0x102fe200078e000c */
[-C--:B------:R-:W-:Y:S01]  /*07f0*/  @!P0 IADD3 R21, PT, PT, R6, R7.reuse, RZ ;  /* 0x0000000706158210 */ /* 0x080fe20007ffe0ff */
[----:B------:R-:W4:Y:S02]  /*0800*/  @P1 LDG.E R19, desc[UR4][R18.64] ;  /* 0x0000000412131981 */ /* 0x000f24000c1e1900 */
[----:B------:R-:W-:Y:S02]  /*0810*/  @P1 IMAD.WIDE.U32 R12, R23, 0x4, R12 ;  /* 0x00000004170c1825 */ /* 0x000fe400078e000c */
[----:B------:R-:W4:Y:S01]  /*0820*/  @P1 LDG.E R16, desc[UR4][R16.64] ;  /* 0x0000000410101981 */ /* 0x000f22000c1e1900 */
[C---:B--2---:R-:W-:Y:S01]  /*0830*/  @P1 LEA R14, P2, R4.reuse, R14, 0x2 ;  /* 0x0000000e040e1211 */ /* 0x044fe200078410ff */
[----:B------:R-:W-:Y:S02]  /*0840*/  @!P0 IMAD R7, R5, R7, R2 ;  /* 0x0000000705078224 */ /* 0x000fe400078e0202 */
[----:B------:R-:W2:Y:S01]  /*0850*/  @P1 LDG.E R12, desc[UR4][R12.64] ;  /* 0x000000040c0c1981 */ /* 0x000ea2000c1e1900 */
[----:B------:R-:W-:Y:S01]  /*0860*/  @P1 LEA.HI.X R15, R4, R15, R20, 0x2, P2 ;  /* 0x0000000f040f1211 */ /* 0x000fe200010f1414 */
[----:B---3--:R-:W-:-:S04]  /*0870*/  @!P0 IMAD.WIDE.U32 R8, R21, 0x4, R8 ;  /* 0x0000000415088825 */ /* 0x008fc800078e0008 */
[----:B------:R-:W2:Y:S04]  /*0880*/  @P1 LDG.E R14, desc[UR4][R14.64+0x4] ;  /* 0x000004040e0e1981 */ /* 0x000ea8000c1e1900 */
[----:B------:R-:W3:Y:S01]  /*0890*/  @!P0 LDG.E R9, desc[UR4][R8.64] ;  /* 0x0000000408098981 */ /* 0x000ee2000c1e1900 */
[----:B0-----:R-:W-:-:S06]  /*08a0*/  @!P0 IMAD.WIDE.U32 R10, R7, 0x4, R10 ;  /* 0x00000004070a8825 */ /* 0x001fcc00078e000a */
[----:B------:R-:W3:Y:S01]  /*08b0*/  @!P0 LDG.E R10, desc[UR4][R10.64] ;  /* 0x000000040a0a8981 */ /* 0x000ee2000c1e1900 */
[----:B----4-:R-:W-:-:S04]  /*08c0*/  @P1 IMAD R19, R19, R16, R22 ;  /* 0x0000001013131224 */ /* 0x010fc800078e0216 */
[----:B--2---:R-:W-:-:S04]  /*08d0*/  @P1 IMAD R22, R14, R12, R19 ;  /* 0x0000000c0e161224 */ /* 0x004fc800078e0213 */
[----:B---3--:R-:W-:-:S07]  /*08e0*/  @!P0 IMAD R22, R9, R10, R22 ;  /* 0x0000000a09168224 */ /* 0x008fce00078e0216 */
.L_x_0:
[----:B------:R-:W0:Y:S01]  /*08f0*/  LDC.64 R6, c[0x0][0x390] ;  /* 0x0000e400ff067b82 */ /* 0x000e220000000a00 */
[----:B------:R-:W-:-:S04]  /*0900*/  IMAD R3, R3, R5, R2 ;  /* 0x0000000503037224 */ /* 0x000fc800078e0202 */
[----:B0-----:R-:W-:-:S05]  /*0910*/  IMAD.WIDE.U32 R2, R3, 0x4, R6 ;  /* 0x0000000403027825 */ /* 0x001fca00078e0006 */
[----:B------:R-:W-:Y:S01]  /*0920*/  STG.E desc[UR4][R2.64], R22 ;  /* 0x0000001602007986 */ /* 0x000fe2000c101904 */
[----:B------:R-:W-:Y:S05]  /*0930*/  EXIT ;  /* 0x000000000000794d */ /* 0x000fea0003800000 */
.L_x_4:
[----:B------:R-:W-:-:S00]  /*0940*/  BRA `(.L_x_4) ;  /* 0xfffffffc00fc7947 */ /* 0x000fc0000383ffff */
[----:B------:R-:W-:-:S00]  /*0950*/  NOP ;  /* 0x0000000000007918 */ /* 0x000fc00000000000 */
        /* <DEDUP_REMOVED lines=10> */
.L_x_28:


//--------------------- .text._Z11multiplyColPiS_S_ii --------------------------
	.section	.text._Z11multiplyColPiS_S_ii,"ax",@progbits
	.align	128
        .global         _Z11multiplyColPiS_S_ii
        .type           _Z11multiplyColPiS_S_ii,@function
        .size           _Z11multiplyColPiS_S_ii,(.L_x_29 - _Z11multiplyColPiS_S_ii)
        .other          _Z11multiplyColPiS_S_ii,@"STO_CUDA_ENTRY STV_DEFAULT"
_Z11multiplyColPiS_S_ii:
.text._Z11multiplyColPiS_S_ii:
[----:B------:R-:W-:Y:S08]  /*0000*/  LDC R1, c[0x0][0x37c] ;  /* 0x0000df00ff017b82 */ /* 0x000ff00000000800 */
[----:B------:R-:W0:Y:S02]  /*0010*/  LDC R0, c[0x0][0x398] ;  /* 0x0000e600ff007b82 */ /* 0x000e240000000800 */
[----:B0-----:R-:W-:-:S13]  /*0020*/  ISETP.GE.AND P0, PT, R0, 0x1, PT ;  /* 0x000000010000780c */ /* 0x001fda0003f06270 */
[----:B------:R-:W-:Y:S05]  /*0030*/  @!P0 EXIT ;  /* 0x000000000000894d */ /* 0x000fea0003800000 */
[----:B------:R-:W0:Y:S01]  /*0040*/  LDCU UR14, c[0x0][0x39c] ;  /* 0x00007380ff0e77ac */ /* 0x000e220008000800 */
[----:B------:R-:W1:Y:S01]  /*0050*/  S2R R18, SR_TID.X ;  /* 0x0000000000127919 */ /* 0x000e620000002100 */
[----:B------:R-:W2:Y:S01]  /*0060*/  LDCU UR25, c[0x0][0x360] ;  /* 0x00006c00ff1977ac */ /* 0x000ea20008000800 */
[----:B------:R-:W3:Y:S01]  /*0070*/  LDCU.64 UR22, c[0x0][0x358] ;  /* 0x00006b00ff1677ac */ /* 0x000ee20008000a00 */
[----:B0-----:R-:W-:-:S09]  /*0080*/  UISETP.GE.AND UP0, UPT, UR14, 0x1, UPT ;  /* 0x000000010e00788c */ /* 0x001fd2000bf06270 */
[----:B--23--:R-:W-:Y:S05]  /*0090*/  BRA.U !UP0, `(.L_x_5) ;  /* 0x0000000908f47547 */ /* 0x00cfea000b800000 */
[----:B------:R-:W0:Y:S01]  /*00a0*/  LDC.64 R4, c[0x0][0x388] ;  /* 0x0000e200ff047b82 */ /* 0x000e220000000a00 */
[----:B------:R-:W-:Y:S01]  /*00b0*/  ULOP3.LUT UR24, UR14, 0x7, URZ, 0xc0, !UPT ;  /* 0x000000070e187892 */ /* 0x000fe2000f8ec0ff */
[----:B------:R-:W-:Y:S01]  /*00c0*/  MOV R19, UR25 ;  /* 0x0000001900137c02 */ /* 0x000fe20008000f00 */
[----:B------:R-:W-:Y:S02]  /*00d0*/  ULOP3.LUT UR15, UR14, 0x7ffffff8, URZ, 0xc0, !UPT ;  /* 0x7ffffff80e0f7892 */ /* 0x000fe4000f8ec0ff */
[----:B------:R-:W-:Y:S02]  /*00e0*/  UIADD3 UR4, UPT, UPT, UR24, -0x1, URZ ;  /* 0xffffffff18047890 */ /* 0x000fe4000fffe0ff */
[----:B-1----:R-:W-:Y:S01]  /*00f0*/  IMAD R19, R19, 0x7, R18 ;  /* 0x0000000713137824 */ /* 0x002fe200078e0212 */
[----:B------:R-:W-:Y:S02]  /*0100*/  ULOP3.LUT UR14, UR14, 0x3, URZ, 0xc0, !UPT ;  /* 0x000000030e0e7892 */ /* 0x000fe4000f8ec0ff */
[----:B------:R-:W-:-:S02]  /*0110*/  UISETP.GE.U32.AND UP0, UPT, UR4, 0x3, UPT ;  /* 0x000000030400788c */ /* 0x000fc4000bf06070 */
[----:B------:R-:W-:Y:S01]  /*0120*/  UIADD3 UR20, UPT, UPT, -UR15, URZ, URZ ;  /* 0x000000ff0f147290 */ /* 0x000fe2000fffe1ff */
[----:B------:R-:W-:Y:S01]  /*0130*/  UMOV UR4, URZ ;  /* 0x000000ff00047c82 */ /* 0x000fe20008000000 */
[----:B0-----:R-:W-:-:S10]  /*0140*/  IMAD.WIDE.U32 R4, R18, 0x4, R4 ;  /* 0x0000000412047825 */ /* 0x001fd400078e0004 */
.L_x_10:
[----:B0-----:R-:W0:Y:S01]  /*0150*/  LDCU UR13, c[0x0][0x39c] ;  /* 0x00007380ff0d77ac */ /* 0x001e220008000800 */
[----:B------:R-:W-:Y:S01]  /*0160*/  HFMA2 R0, -RZ, RZ, 0, 0 ;  /* 0x00000000ff007431 */ /* 0x000fe200000001ff */
[----:B------:R-:W-:Y:S01]  /*0170*/  UMOV UR5, URZ ;  /* 0x000000ff00057c82 */ /* 0x000fe20008000000 */
[----:B0-----:R-:W-:Y:S02]  /*0180*/  UISETP.GE.U32.AND UP1, UPT, UR13, 0x8, UPT ;  /* 0x000000080d00788c */ /* 0x001fe4000bf26070 */
[----:B------:R-:W-:-:S07]  /*0190*/  UIMAD UR21, UR4, UR13, URZ ;  /* 0x0000000d041572a4 */ /* 0x000fce000f8e02ff */
[----:B------:R-:W-:Y:S05]  /*01a0*/  BRA.U !UP1, `(.L_x_6) ;  /* 0x0000000509307547 */ /* 0x000fea000b800000 */
[----:B------:R-:W0:Y:S01]  /*01b0*/  LDCU.64 UR6, c[0x0][0x380] ;  /* 0x00007000ff0677ac */ /* 0x000e220008000a00 */
[----:B------:R-:W-:Y:S01]  /*01c0*/  MOV R21, UR25 ;  /* 0x0000001900157c02 */ /* 0x000fe20008000f00 */
[----:B------:R-:W-:Y:S01]  /*01d0*/  IMAD.U32 R27, RZ, RZ, UR25 ;  /* 0x00000019ff1b7e24 */ /* 0x000fe2000f8e00ff */
[----:B------:R-:W-:Y:S01]  /*01e0*/  MOV R25, UR25 ;  /* 0x0000001900197c02 */ /* 0x000fe20008000f00 */
[----:B------:R-:W-:Y:S01]  /*01f0*/  IMAD.MOV.U32 R0, RZ, RZ, RZ ;  /* 0x000000ffff007224 */ /* 0x000fe200078e00ff */
[----:B------:R-:W-:Y:S01]  /*0200*/  MOV R23, UR25 ;  /* 0x0000001900177c02 */ /* 0x000fe20008000f00 */
[--C-:B------:R-:W-:Y:S01]  /*0210*/  IMAD R21, R21, 0x2, R18.reuse ;  /* 0x0000000215157824 */ /* 0x100fe200078e0212 */
[----:B------:R-:W-:Y:S01]  /*0220*/  MOV R7, UR25 ;  /* 0x0000001900077c02 */ /* 0x000fe20008000f00 */
[--C-:B------:R-:W-:Y:S01]  /*0230*/  IMAD R25, R25, 0x3, R18.reuse ;  /* 0x0000000319197824 */ /* 0x100fe200078e0212 */
[----:B------:R-:W-:Y:S01]  /*0240*/  IADD3 R29, PT, PT, R18, UR25, RZ ;  /* 0x00000019121d7c10 */ /* 0x000fe2000fffe0ff */
[--C-:B------:R-:W-:Y:S01]  /*0250*/  IMAD R23, R23, 0x5, R18.reuse ;  /* 0x0000000517177824 */ /* 0x100fe200078e0212 */
[----:B------:R-:W-:Y:S01]  /*0260*/  MOV R22, R19 ;  /* 0x0000001300167202 */ /* 0x000fe20000000f00 */
[----:B------:R-:W-:Y:S01]  /*0270*/  IMAD R20, R7, 0x6, R18 ;  /* 0x0000000607147824 */ /* 0x000fe200078e0212 */
[----:B------:R-:W-:-:S02]  /*0280*/  MOV R2, R4 ;  /* 0x0000000400027202 */ /* 0x000fc40000000f00 */
[----:B------:R-:W-:Y:S02]  /*0290*/  MOV R3, R5 ;  /* 0x0000000500037202 */ /* 0x000fe40000000f00 */
[----:B------:R-:W-:Y:S01]  /*02a0*/  LEA R27, R27, R18, 0x2 ;  /* 0x000000121b1b7211 */ /* 0x000fe200078e10ff */
[----:B0-----:R-:W-:-:S04]  /*02b0*/  UIMAD.WIDE.U32 UR6, UR21, 0x4, UR6 ;  /* 0x00000004150678a5 */ /* 0x001fc8000f8e0006 */
[----:B------:R-:W-:-:S04]  /*02c0*/  UIADD3 UR5, UP1, UPT, UR6, 0x10, URZ ;  /* 0x0000001006057890 */ /* 0x000fc8000ff3e0ff */
[----:B------:R-:W-:Y:S02]  /*02d0*/  UIADD3.X UR6, UPT, UPT, URZ, UR7, URZ, UP1, !UPT ;  /* 0x00000007ff067290 */ /* 0x000fe40008ffe4ff */
[----:B------:R-:W-:Y:S01]  /*02e0*/  MOV R10, UR5 ;  /* 0x00000005000a7c02 */ /* 0x000fe20008000f00 */
[----:B------:R-:W-:-:S03]  /*02f0*/  UMOV UR5, UR20 ;  /* 0x0000001400057c82 */ /* 0x000fc60008000000 */
[----:B------:R-:W-:-:S07]  /*0300*/  MOV R13, UR6 ;  /* 0x00000006000d7c02 */ /* 0x000fce0008000f00 */
.L_x_7:
[----:B------:R-:W0:Y:S01]  /*0310*/  LDC.64 R6, c[0x0][0x388] ;  /* 0x0000e200ff067b82 */ /* 0x000e220000000a00 */
[----:B------:R-:W-:Y:S01]  /*0320*/  MOV R8, R10 ;  /* 0x0000000a00087202 */ /* 0x000fe20000000f00 */
[----:B------:R-:W-:Y:S01]  /*0330*/  IMAD.MOV.U32 R9, RZ, RZ, R13 ;  /* 0x000000ffff097224 */ /* 0x000fe200078e000d */
[----:B------:R-:W2:Y:S04]  /*0340*/  LDG.E R10, desc[UR22][R2.64] ;  /* 0x00000016020a7981 */ /* 0x000ea8000c1e1900 */
[----:B------:R-:W2:Y:S04]  /*0350*/  LDG.E R11, desc[UR22][R8.64+-0x10] ;  /* 0xfffff016080b7981 */ /* 0x000ea8000c1e1900 */
[----:B------:R-:W3:Y:S04]  /*0360*/  LDG.E R13, desc[UR22][R8.64+-0xc] ;  /* 0xfffff416080d7981 */ /* 0x000ee8000c1e1900 */
[----:B------:R-:W4:Y:S04]  /*0370*/  LDG.E R26, desc[UR22][R8.64+-0x8] ;  /* 0xfffff816081a7981 */ /* 0x000f28000c1e1900 */
[----:B------:R-:W5:Y:S04]  /*0380*/  LDG.E R24, desc[UR22][R8.64+-0x4] ;  /* 0xfffffc1608187981 */ /* 0x000f68000c1e1900 */
[----:B------:R-:W5:Y:S01]  /*0390*/  LDG.E R28, desc[UR22][R8.64+0x4] ;  /* 0x00000416081c7981 */ /* 0x000f62000c1e1900 */
[----:B0-----:R-:W-:-:S04]  /*03a0*/  IMAD.WIDE.U32 R14, R29, 0x4, R6 ;  /* 0x000000041d0e7825 */ /* 0x001fc800078e0006 */
[----:B------:R-:W-:Y:S02]  /*03b0*/  IMAD.WIDE.U32 R16, R21, 0x4, R6 ;  /* 0x0000000415107825 */ /* 0x000fe400078e0006 */
[----:B------:R-:W3:Y:S04]  /*03c0*/  LDG.E R14, desc[UR22][R14.64] ;  /* 0x000000160e0e7981 */ /* 0x000ee8000c1e1900 */
[----:B------:R3:W4:Y:S01]  /*03d0*/  LDG.E R16, desc[UR22][R16.64] ;  /* 0x0000001610107981 */ /* 0x000722000c1e1900 */
[----:B--2---:R-:W-:Y:S02]  /*03e0*/  IMAD R0, R11, R10, R0 ;  /* 0x0000000a0b007224 */ /* 0x004fe400078e0200 */
[----:B------:R-:W-:-:S06]  /*03f0*/  IMAD.WIDE.U32 R10, R25, 0x4, R6 ;  /* 0x00000004190a7825 */ /* 0x000fcc00078e0006 */
[----:B------:R-:W5:Y:S04]  /*0400*/  LDG.E R10, desc[UR22][R10.64] ;  /* 0x000000160a0a7981 */ /* 0x000f68000c1e1900 */
[----:B------:R-:W2:Y:S01]  /*0410*/  LDG.E R11, desc[UR22][R8.64+0x8] ;  /* 0x00000816080b7981 */ /* 0x000ea2000c1e1900 */
[----:B---3--:R-:W-:Y:S02]  /*0420*/  IMAD R17, R13, R14, R0 ;  /* 0x0000000e0d117224 */ /* 0x008fe400078e0200 */
[--C-:B------:R-:W-:Y:S01]  /*0430*/  IMAD.WIDE.U32 R12, R27, 0x4, R6.reuse ;  /* 0x000000041b0c7825 */ /* 0x100fe200078e0006 */
[----:B------:R-:W3:Y:S03]  /*0440*/  LDG.E R0, desc[UR22][R8.64] ;  /* 0x0000001608007981 */ /* 0x000ee6000c1e1900 */
[----:B------:R-:W-:-:S02]  /*0450*/  IMAD.WIDE.U32 R14, R23, 0x4, R6 ;  /* 0x00000004170e7825 */ /* 0x000fc400078e0006 */
[----:B------:R-:W3:Y:S02]  /*0460*/  LDG.E R13, desc[UR22][R12.64] ;  /* 0x000000160c0d7981 */ /* 0x000ee4000c1e1900 */
[----:B----4-:R-:W-:Y:S02]  /*0470*/  IMAD R26, R26, R16, R17 ;  /* 0x000000101a1a7224 */ /* 0x010fe400078e0211 */
[--C-:B------:R-:W-:Y:S01]  /*0480*/  IMAD.WIDE.U32 R16, R20, 0x4, R6.reuse ;  /* 0x0000000414107825 */ /* 0x100fe200078e0006 */
[----:B------:R-:W4:Y:S03]  /*0490*/  LDG.E R14, desc[UR22][R14.64] ;  /* 0x000000160e0e7981 */ /* 0x000f26000c1e1900 */
[----:B------:R-:W-:Y:S02]  /*04a0*/  IMAD.WIDE.U32 R6, R22, 0x4, R6 ;  /* 0x0000000416067825 */ /* 0x000fe400078e0006 */
[----:B------:R-:W2:Y:S04]  /*04b0*/  LDG.E R16, desc[UR22][R16.64] ;  /* 0x0000001610107981 */ /* 0x000ea8000c1e1900 */
[----:B------:R0:W2:Y:S04]  /*04c0*/  LDG.E R7, desc[UR22][R6.64] ;  /* 0x0000001606077981 */ /* 0x0000a8000c1e1900 */
[----:B------:R1:W2:Y:S01]  /*04d0*/  LDG.E R12, desc[UR22][R8.64+0xc] ;  /* 0x00000c16080c7981 */ /* 0x0002a2000c1e1900 */
[----:B------:R-:W-:-:S04]  /*04e0*/  UIADD3 UR5, UPT, UPT, UR5, 0x8, URZ ;  /* 0x0000000805057890 */ /* 0x000fc8000fffe0ff */
[----:B------:R-:W-:Y:S01]  /*04f0*/  UISETP.NE.AND UP1, UPT, UR5, URZ, UPT ;  /* 0x000000ff0500728c */ /* 0x000fe2000bf25270 */
[----:B0-----:R-:W-:-:S04]  /*0500*/  MOV R6, UR25 ;  /* 0x0000001900067c02 */ /* 0x001fc80008000f00 */
[C---:B------:R-:W-:Y:S02]  /*0510*/  LEA R25, R6.reuse, R25, 0x3 ;  /* 0x0000001906197211 */ /* 0x040fe400078e18ff */
[----:B------:R-:W-:Y:S01]  /*0520*/  LEA R23, R6, R23, 0x3 ;  /* 0x0000001706177211 */ /* 0x000fe200078e18ff */
[----:B-----5:R-:W-:Y:S01]  /*0530*/  IMAD R10, R24, R10, R26 ;  /* 0x0000000a180a7224 */ /* 0x020fe200078e021a */
[----:B------:R-:W-:-:S04]  /*0540*/  MOV R24, UR25 ;  /* 0x0000001900187c02 */ /* 0x000fc80008000f00 */
[C---:B------:R-:W-:Y:S01]  /*0550*/  LEA R21, R24.reuse, R21, 0x3 ;  /* 0x0000001518157211 */ /* 0x040fe200078e18ff */
[----:B------:R-:W-:-:S04]  /*0560*/  IMAD.WIDE.U32 R2, R24, 0x20, R2 ;  /* 0x0000002018027825 */ /* 0x000fc800078e0002 */
[----:B---3--:R-:W-:Y:S01]  /*0570*/  IMAD R0, R0, R13, R10 ;  /* 0x0000000d00007224 */ /* 0x008fe200078e020a */
[----:B------:R-:W-:-:S03]  /*0580*/  IADD3 R10, P0, PT, R8, 0x20, RZ ;  /* 0x00000020080a7810 */ /* 0x000fc60007f1e0ff */
[----:B----4-:R-:W-:Y:S01]  /*0590*/  IMAD R0, R28, R14, R0 ;  /* 0x0000000e1c007224 */ /* 0x010fe200078e0200 */
[----:B------:R-:W-:Y:S01]  /*05a0*/  IADD3.X R13, PT, PT, RZ, R9, RZ, P0, !PT ;  /* 0x00000009ff0d7210 */ /* 0x000fe200007fe4ff */
[----:B-1----:R-:W-:Y:S01]  /*05b0*/  IMAD.U32 R8, RZ, RZ, UR25 ;  /* 0x00000019ff087e24 */ /* 0x002fe2000f8e00ff */
[----:B------:R-:W-:Y:S01]  /*05c0*/  MOV R14, UR25 ;  /* 0x00000019000e7c02 */ /* 0x000fe20008000f00 */
[----:B------:R-:W-:Y:S02]  /*05d0*/  IMAD.U32 R9, RZ, RZ, UR25 ;  /* 0x00000019ff097e24 */ /* 0x000fe4000f8e00ff */
[----:B--2---:R-:W-:Y:S01]  /*05e0*/  IMAD R0, R11, R16, R0 ;  /* 0x000000100b007224 */ /* 0x004fe200078e0200 */
[----:B------:R-:W-:Y:S02]  /*05f0*/  MOV R11, UR25 ;  /* 0x00000019000b7c02 */ /* 0x000fe40008000f00 */
[----:B------:R-:W-:Y:S02]  /*0600*/  LEA R29, R14, R29, 0x3 ;  /* 0x0000001d0e1d7211 */ /* 0x000fe400078e18ff */
[----:B------:R-:W-:-:S02]  /*0610*/  LEA R27, R8, R27, 0x3 ;  /* 0x0000001b081b7211 */ /* 0x000fc400078e18ff */
[----:B------:R-:W-:Y:S01]  /*0620*/  LEA R20, R9, R20, 0x3 ;  /* 0x0000001409147211 */ /* 0x000fe200078e18ff */
[----:B------:R-:W-:Y:S01]  /*0630*/  IMAD R0, R12, R7, R0 ;  /* 0x000000070c007224 */ /* 0x000fe200078e0200 */
[----:B------:R-:W-:Y:S01]  /*0640*/  LEA R22, R11, R22, 0x3 ;  /* 0x000000160b167211 */ /* 0x000fe200078e18ff */
[----:B------:R-:W-:Y:S06]  /*0650*/  BRA.U UP1, `(.L_x_7) ;  /* 0xfffffffd012c7547 */ /* 0x000fec000b83ffff */
[----:B------:R-:W-:-:S05]  /*0660*/  UMOV UR5, UR15 ;  /* 0x0000000f00057c82 */ /* 0x000fca0008000000 */
.L_x_6:
[----:B------:R-:W-:-:S09]  /*0670*/  UISETP.NE.AND UP1, UPT, UR24, URZ, UPT ;  /* 0x000000ff1800728c */ /* 0x000fd2000bf25270 */
[----:B------:R-:W-:Y:S05]  /*0680*/  BRA.U !UP1, `(.L_x_8) ;  /* 0x00000005094c7547 */ /* 0x000fea000b800000 */
[----:B------:R-:W-:Y:S01]  /*0690*/  UISETP.NE.AND UP1, UPT, UR14, URZ, UPT ;  /* 0x000000ff0e00728c */ /* 0x000fe2000bf25270 */
[----:B------:R-:W-:Y:S10]  /*06a0*/  BRA.U !UP0, `(.L_x_9) ;  /* 0x0000000108987547 */ /* 0x000ff4000b800000 */
[----:B------:R-:W0:Y:S01]  /*06b0*/  LDCU.128 UR8, c[0x0][0x380] ;  /* 0x00007000ff0877ac */ /* 0x000e220008000c00 */
[----:B------:R-:W-:Y:S02]  /*06c0*/  HFMA2 R7, -RZ, RZ, 0, 2.384185791015625e-07 ;  /* 0x00000004ff077431 */ /* 0x000fe400000001ff */
[----:B------:R-:W-:Y:S01]  /*06d0*/  IMAD.U32 R3, RZ, RZ, UR5 ;  /* 0x00000005ff037e24 */ /* 0x000fe2000f8e00ff */
[----:B------:R-:W-:Y:S01]  /*06e0*/  MOV R9, 0x4 ;  /* 0x0000000400097802 */ /* 0x000fe20000000f00 */
[----:B------:R-:W1:Y:S02]  /*06f0*/  LDCU.64 UR16, c[0x0][0x380] ;  /* 0x00007000ff1077ac */ /* 0x000e640008000a00 */
[----:B------:R-:W-:Y:S01]  /*0700*/  IMAD R2, R3, UR25, R18 ;  /* 0x0000001903027c24 */ /* 0x000fe2000f8e0212 */
[----:B------:R-:W-:Y:S02]  /*0710*/  UIADD3 UR6, UPT, UPT, UR21, UR5, URZ ;  /* 0x0000000515067290 */ /* 0x000fe4000fffe0ff */
[----:B------:R-:W-:Y:S01]  /*0720*/  UIADD3 UR12, UP2, UPT, UR21, UR5, URZ ;  /* 0x00000005150c7290 */ /* 0x000fe2000ff5e0ff */
[----:B------:R-:W-:Y:S01]  /*0730*/  HFMA2 R10, -RZ, RZ, 0, 2.384185791015625e-07 ;  /* 0x00000004ff0a7431 */ /* 0x000fe200000001ff */
[----:B0-----:R-:W-:Y:S01]  /*0740*/  UIMAD.WIDE.U32 UR6, UR6, 0x4, UR8 ;  /* 0x00000004060678a5 */ /* 0x001fe2000f8e0008 */
[----:B------:R-:W-:Y:S01]  /*0750*/  IMAD.WIDE.U32 R6, R2, R7, UR10 ;  /* 0x0000000a02067e25 */ /* 0x000fe2000f8e0007 */
[----:B------:R-:W-:-:S02]  /*0760*/  UIADD3.X UR8, UPT, UPT, URZ, URZ, URZ, UP2, !UPT ;  /* 0x000000ffff087290 */ /* 0x000fc400097fe4ff */
[----:B-1----:R-:W-:Y:S01]  /*0770*/  ULEA UR9, UP2, UR12, UR16, 0x2 ;  /* 0x000000100c097291 */ /* 0x002fe2000f8410ff */
[----:B------:R-:W-:Y:S01]  /*0780*/  VIADD R2, R2, UR25 ;  /* 0x0000001902027c36 */ /* 0x000fe20008000000 */
[----:B------:R-:W-:Y:S01]  /*0790*/  MOV R13, UR7 ;  /* 0x00000007000d7c02 */ /* 0x000fe20008000f00 */
[----:B------:R0:W2:Y:S01]  /*07a0*/  LDG.E R14, desc[UR22][R6.64] ;  /* 0x00000016060e7981 */ /* 0x0000a2000c1e1900 */
[----:B------:R-:W-:Y:S01]  /*07b0*/  ULEA.HI.X UR8, UR12, UR17, UR8, 0x2, UP2 ;  /* 0x000000110c087291 */ /* 0x000fe200090f1408 */
[----:B------:R-:W-:Y:S01]  /*07c0*/  MOV R12, UR6 ;  /* 0x00000006000c7c02 */ /* 0x000fe20008000f00 */
[C---:B------:R-:W-:Y:S01]  /*07d0*/  IMAD.WIDE.U32 R8, R2.reuse, R9, UR10 ;  /* 0x0000000a02087e25 */ /* 0x040fe2000f8e0009 */
[----:B------:R-:W-:Y:S02]  /*07e0*/  IADD3 R15, PT, PT, R2, UR25, RZ ;  /* 0x00000019020f7c10 */ /* 0x000fe4000fffe0ff */
[----:B------:R-:W-:Y:S01]  /*07f0*/  MOV R2, UR9 ;  /* 0x0000000900027c02 */ /* 0x000fe20008000f00 */
[----:B------:R-:W2:Y:S01]  /*0800*/  LDG.E R13, desc[UR22][R12.64] ;  /* 0x000000160c0d7981 */ /* 0x000ea2000c1e1900 */
[----:B------:R-:W-:Y:S01]  /*0810*/  MOV R3, UR8 ;  /* 0x0000000800037c02 */ /* 0x000fe20008000f00 */
[----:B------:R-:W-:Y:S01]  /*0820*/  IMAD.MOV.U32 R17, RZ, RZ, 0x4 ;  /* 0x00000004ff117424 */ /* 0x000fe200078e00ff */
[C---:B0-----:R-:W-:Y:S01]  /*0830*/  IADD3 R6, PT, PT, R15.reuse, UR25, RZ ;  /* 0x000000190f067c10 */ /* 0x041fe2000fffe0ff */
[----:B------:R-:W-:Y:S01]  /*0840*/  IMAD.WIDE.U32 R10, R15, R10, UR10 ;  /* 0x0000000a0f0a7e25 */ /* 0x000fe2000f8e000a */
[----:B------:R-:W3:Y:S04]  /*0850*/  LDG.E R8, desc[UR22][R8.64] ;  /* 0x0000001608087981 */ /* 0x000ee8000c1e1900 */
[----:B------:R-:W3:Y:S01]  /*0860*/  LDG.E R16, desc[UR22][R2.64+0x4] ;  /* 0x0000041602107981 */ /* 0x000ee2000c1e1900 */
[----:B------:R-:W-:-:S03]  /*0870*/  IMAD.WIDE.U32 R6, R6, R17, UR10 ;  /* 0x0000000a06067e25 */ /* 0x000fc6000f8e0011 */
[----:B------:R-:W4:Y:S04]  /*0880*/  LDG.E R10, desc[UR22][R10.64] ;  /* 0x000000160a0a7981 */ /* 0x000f28000c1e1900 */
[----:B------:R-:W4:Y:S04]  /*0890*/  LDG.E R15, desc[UR22][R2.64+0x8] ;  /* 0x00000816020f7981 */ /* 0x000f28000c1e1900 */
[----:B------:R-:W5:Y:S04]  /*08a0*/  LDG.E R17, desc[UR22][R2.64+0xc] ;  /* 0x00000c1602117981 */ /* 0x000f68000c1e1900 */
[----:B------:R-:W5:Y:S01]  /*08b0*/  LDG.E R6, desc[UR22][R6.64] ;  /* 0x0000001606067981 */ /* 0x000f62000c1e1900 */
[----:B------:R-:W-:Y:S01]  /*08c0*/  UIADD3 UR5, UPT, UPT, UR5, 0x4, URZ ;  /* 0x0000000405057890 */ /* 0x000fe2000fffe0ff */
[----:B--2---:R-:W-:-:S04]  /*08d0*/  IMAD R13, R13, R14, R0 ;  /* 0x0000000e0d0d7224 */ /* 0x004fc800078e0200 */
[----:B---3--:R-:W-:-:S04]  /*08e0*/  IMAD R8, R16, R8, R13 ;  /* 0x0000000810087224 */ /* 0x008fc800078e020d */
[----:B----4-:R-:W-:-:S04]  /*08f0*/  IMAD R8, R15, R10, R8 ;  /* 0x0000000a0f087224 */ /* 0x010fc800078e0208 */
[----:B-----5:R-:W-:-:S07]  /*0900*/  IMAD R0, R17, R6, R8 ;  /* 0x0000000611007224 */ /* 0x020fce00078e0208 */
.L_x_9:
[----:B------:R-:W-:Y:S05]  /*0910*/  BRA.U !UP1, `(.L_x_8) ;  /* 0x0000000109a87547 */ /* 0x000fea000b800000 */
[----:B------:R-:W-:Y:S01]  /*0920*/  UISETP.NE.AND UP2, UPT, UR14, 0x1, UPT ;  /* 0x000000010e00788c */ /* 0x000fe2000bf45270 */
[----:B------:R-:W-:Y:S01]  /*0930*/  MOV R3, UR5 ;  /* 0x0000000500037c02 */ /* 0x000fe20008000f00 */
[----:B------:R-:W-:Y:S01]  /*0940*/  ULOP3.LUT UP1, URZ, UR13, 0x1, URZ, 0xc0, !UPT ;  /* 0x000000010dff7892 */ /* 0x000fe2000f82c0ff */
[----:B------:R-:W-:-:S03]  /*0950*/  MOV R7, 0x4 ;  /* 0x0000000400077802 */ /* 0x000fc60000000f00 */
[----:B------:R-:W-:Y:S02]  /*0960*/  PLOP3.LUT P0, PT, PT, PT, UP2, 0x80, 0x8 ;  /* 0x000000000008781c */ /* 0x000fe40003f0f028 */
[----:B------:R-:W-:-:S03]  /*0970*/  PLOP3.LUT P1, PT, PT, PT, UP1, 0x80, 0x8 ;  /* 0x000000000008781c */ /* 0x000fc60003f2f018 */
[----:B------:R-:W0:Y:S01]  /*0980*/  @UP2 LDCU.128 UR8, c[0x0][0x380] ;  /* 0x00007000ff0827ac */ /* 0x000e220008000c00 */
[----:B------:R-:W1:Y:S01]  /*0990*/  @UP2 LDCU.64 UR12, c[0x0][0x380] ;  /* 0x00007000ff0c27ac */ /* 0x000e620008000a00 */
[----:B------:R-:W2:Y:S06]  /*09a0*/  @UP1 LDCU.128 UR16, c[0x0][0x380] ;  /* 0x00007000ff1017ac */ /* 0x000eac0008000c00 */
[----:B------:R-:W-:Y:S01]  /*09b0*/  @P0 IMAD R6, R3, UR25, R18 ;  /* 0x0000001903060c24 */ /* 0x000fe2000f8e0212 */
[----:B------:R-:W-:Y:S02]  /*09c0*/  @UP2 UIADD3 UR6, UPT, UPT, UR21, UR5, URZ ;  /* 0x0000000515062290 */ /* 0x000fe4000fffe0ff */
[----:B------:R-:W-:-:S02]  /*09d0*/  @UP2 UIADD3 UR7, UP3, UPT, UR21, UR5, URZ ;  /* 0x0000000515072290 */ /* 0x000fc4000ff7e0ff */
[----:B------:R-:W-:Y:S02]  /*09e0*/  @UP2 UIADD3 UR5, UPT, UPT, UR5, 0x2, URZ ;  /* 0x0000000205052890 */ /* 0x000fe4000fffe0ff */
[----:B0-----:R-:W-:Y:S01]  /*09f0*/  @UP2 UIMAD.WIDE.U32 UR8, UR6, 0x4, UR8 ;  /* 0x00000004060828a5 */ /* 0x001fe2000f8e0008 */
[CC--:B------:R-:W-:Y:S01]  /*0a00*/  @P0 IMAD.WIDE.U32 R2, R6.reuse, R7.reuse, UR10 ;  /* 0x0000000a06020e25 */ /* 0x0c0fe2000f8e0007 */
[----:B------:R-:W-:Y:S01]  /*0a10*/  @UP2 UIADD3.X UR6, UPT, UPT, URZ, URZ, URZ, UP3, !UPT ;  /* 0x000000ffff062290 */ /* 0x000fe20009ffe4ff */
[----:B------:R-:W-:Y:S01]  /*0a20*/  @P0 IADD3 R6, PT, PT, R6, UR25, RZ ;  /* 0x0000001906060c10 */ /* 0x000fe2000fffe0ff */
[----:B-1----:R-:W-:Y:S01]  /*0a30*/  @UP2 ULEA UR12, UP3, UR7, UR12, 0x2 ;  /* 0x0000000c070c2291 */ /* 0x002fe2000f8610ff */
[----:B------:R-:W-:Y:S01]  /*0a40*/  IMAD.U32 R15, RZ, RZ, UR25 ;  /* 0x00000019ff0f7e24 */ /* 0x000fe2000f8e00ff */
[----:B------:R-:W-:Y:S01]  /*0a50*/  MOV R9, UR9 ;  /* 0x0000000900097c02 */ /* 0x000fe20008000f00 */
[----:B------:R0:W3:Y:S01]  /*0a60*/  @P0 LDG.E R14, desc[UR22][R2.64] ;  /* 0x00000016020e0981 */ /* 0x0000e2000c1e1900 */
[----:B------:R-:W-:Y:S01]  /*0a70*/  @UP2 ULEA.HI.X UR13, UR7, UR13, UR6, 0x2, UP3 ;  /* 0x0000000d070d2291 */ /* 0x000fe200098f1406 */
[----:B------:R-:W-:Y:S01]  /*0a80*/  MOV R8, UR8 ;  /* 0x0000000800087c02 */ /* 0x000fe20008000f00 */
[----:B------:R-:W-:Y:S01]  /*0a90*/  @UP1 UIADD3 UR6, UPT, UPT, UR21, UR5, URZ ;  /* 0x0000000515061290 */ /* 0x000fe2000fffe0ff */
[----:B--2---:R-:W-:Y:S01]  /*0aa0*/  MOV R12, UR18 ;  /* 0x00000012000c7c02 */ /* 0x004fe20008000f00 */
[----:B------:R-:W-:Y:S01]  /*0ab0*/  @P1 IMAD R15, R15, UR5, R18 ;  /* 0x000000050f0f1c24 */ /* 0x000fe2000f8e0212 */
[----:B------:R-:W-:Y:S01]  /*0ac0*/  MOV R13, UR19 ;  /* 0x00000013000d7c02 */ /* 0x000fe20008000f00 */
[----:B------:R-:W-:Y:S01]  /*0ad0*/  @UP1 UIMAD.WIDE.U32 UR6, UR6, 0x4, UR16 ;  /* 0x00000004060618a5 */ /* 0x000fe2000f8e0010 */
[----:B------:R-:W-:Y:S01]  /*0ae0*/  @P0 IMAD.WIDE.U32 R6, R6, R7, UR10 ;  /* 0x0000000a06060e25 */ /* 0x000fe2000f8e0007 */
[----:B------:R-:W-:Y:S01]  /*0af0*/  MOV R11, UR13 ;  /* 0x0000000d000b7c02 */ /* 0x000fe20008000f00 */
[----:B------:R-:W3:Y:S02]  /*0b00*/  @P0 LDG.E R9, desc[UR22][R8.64] ;  /* 0x0000001608090981 */ /* 0x000ee4000c1e1900 */
[----:B------:R-:W-:-:S02]  /*0b10*/  IMAD.U32 R10, RZ, RZ, UR12 ;  /* 0x0000000cff0a7e24 */ /* 0x000fc4000f8e00ff */
[----:B0-----:R-:W-:Y:S01]  /*0b20*/  @P1 IMAD.WIDE.U32 R2, R15, 0x4, R12 ;  /* 0x000000040f021825 */ /* 0x001fe200078e000c */
[----:B------:R-:W-:Y:S01]  /*0b30*/  MOV R13, UR7 ;  /* 0x00000007000d7c02 */ /* 0x000fe20008000f00 */
[----:B------:R-:W2:Y:S01]  /*0b40*/  @P0 LDG.E R6, desc[UR22][R6.64] ;  /* 0x0000001606060981 */ /* 0x000ea2000c1e1900 */
[----:B------:R-:W-:-:S03]  /*0b50*/  MOV R12, UR6 ;  /* 0x00000006000c7c02 */ /* 0x000fc60008000f00 */
[----:B------:R-:W2:Y:S04]  /*0b60*/  @P0 LDG.E R11, desc[UR22][R10.64+0x4] ;  /* 0x000004160a0b0981 */ /* 0x000ea8000c1e1900 */
[----:B------:R-:W4:Y:S04]  /*0b70*/  @P1 LDG.E R2, desc[UR22][R2.64] ;  /* 0x0000001602021981 */ /* 0x000f28000c1e1900 */
[----:B------:R-:W4:Y:S01]  /*0b80*/  @P1 LDG.E R13, desc[UR22][R12.64] ;  /* 0x000000160c0d1981 */ /* 0x000f22000c1e1900 */
[----:B---3--:R-:W-:-:S04]  /*0b90*/  @P0 IMAD R14, R9, R14, R0 ;  /* 0x0000000e090e0224 */ /* 0x008fc800078e0200 */
[----:B--2---:R-:W-:-:S04]  /*0ba0*/  @P0 IMAD R0, R11, R6, R14 ;  /* 0x000000060b000224 */ /* 0x004fc800078e020e */
[----:B----4-:R-:W-:-:S07]  /*0bb0*/  @P1 IMAD R0, R13, R2, R0 ;  /* 0x000000020d001224 */ /* 0x010fce00078e0200 */
.L_x_8:
[----:B------:R-:W0:Y:S01]  /*0bc0*/  LDCU UR5, c[0x0][0x398] ;  /* 0x00007300ff0577ac */ /* 0x000e220008000800 */
[----:B------:R-:W1:Y:S01]  /*0bd0*/  LDC.64 R2, c[0x0][0x390] ;  /* 0x0000e400ff027b82 */ /* 0x000e620000000a00 */
[----:B------:R-:W-:-:S05]  /*0be0*/  MOV R7, UR25 ;  /* 0x0000001900077c02 */ /* 0x000fca0008000f00 */
[----:B------:R-:W-:Y:S01]  /*0bf0*/  IMAD R7, R7, UR4, R18 ;  /* 0x0000000407077c24 */ /* 0x000fe2000f8e0212 */
[----:B------:R-:W-:-:S04]  /*0c00*/  UIADD3 UR4, UPT, UPT, UR4, 0x1, URZ ;  /* 0x0000000104047890 */ /* 0x000fc8000fffe0ff */
[----:B0-----:R-:W-:-:S06]  /*0c10*/  UISETP.NE.AND UP1, UPT, UR4, UR5, UPT ;  /* 0x000000050400728c */ /* 0x001fcc000bf25270 */
[----:B------:R-:W-:Y:S01]  /*0c20*/  PLOP3.LUT P0, PT, PT, PT, UP1, 0x80, 0x8 ;  /* 0x000000000008781c */ /* 0x000fe20003f0f018 */
[----:B-1----:R-:W-:-:S05]  /*0c30*/  IMAD.WIDE.U32 R2, R7, 0x4, R2 ;  /* 0x0000000407027825 */ /* 0x002fca00078e0002 */
[----:B------:R0:W-:Y:S07]  /*0c40*/  STG.E desc[UR22][R2.64], R0 ;  /* 0x0000000002007986 */ /* 0x0001ee000c101916 */
[----:B------:R-:W-:Y:S05]  /*0c50*/  @!P0 EXIT ;  /* 0x000000000000894d */ /* 0x000fea0003800000 */
[----:B------:R-:W-:Y:S05]  /*0c60*/  BRA `(.L_x_10) ;  /* 0xfffffff400387947 */ /* 0x000fea000383ffff */
.L_x_5:
[C---:B------:R-:W-:Y:S01]  /*0c70*/  ISETP.GE.U32.AND P1, PT, R0.reuse, 0x8, PT ;  /* 0x000000080000780c */ /* 0x040fe20003f26070 */
[----:B------:R-:W-:Y:S01]  /*0c80*/  IMAD.MOV.U32 R3, RZ, RZ, RZ ;  /* 0x000000ffff037224 */ /* 0x000fe200078e00ff */
[----:B------:R-:W-:-:S04]  /*0c90*/  LOP3.LUT R2, R0, 0x7, RZ, 0xc0, !PT ;  /* 0x0000000700027812 */ /* 0x000fc800078ec0ff */
[----:B------:R-:W-:-:S07]  /*0ca0*/  ISETP.NE.AND P0, PT, R2, RZ, PT ;  /* 0x000000ff0200720c */ /* 0x000fce0003f05270 */
[----:B------:R-:W-:Y:S06]  /*0cb0*/  @!P1 BRA `(.L_x_11) ;  /* 0x00000000007c9947 */ /* 0x000fec0003800000 */
[----:B------:R-:W0:Y:S01]  /*0cc0*/  LDC.64 R4, c[0x0][0x390] ;  /* 0x0000e400ff047b82 */ /* 0x000e220000000a00 */
[----:B------:R-:W-:Y:S01]  /*0cd0*/  LOP3.LUT R3, R0, 0x7ffffff8, RZ, 0xc0, !PT ;  /* 0x7ffffff800037812 */ /* 0x000fe200078ec0ff */
[----:B------:R-:W-:-:S06]  /*0ce0*/  UMOV UR4, URZ ;  /* 0x000000ff00047c82 */ /* 0x000fcc0008000000 */
.L_x_12:
[----:B--2---:R-:W-:Y:S01]  /*0cf0*/  MOV R7, UR4 ;  /* 0x0000000400077c02 */ /* 0x004fe20008000f00 */
[----:B------:R-:W-:-:S04]  /*0d00*/  UIADD3 UR4, UPT, UPT, UR4, 0x8, URZ ;  /* 0x0000000804047890 */ /* 0x000fc8000fffe0ff */
[----:B-1----:R-:W-:Y:S02]  /*0d10*/  IMAD R7, R7, UR25, R18 ;  /* 0x0000001907077c24 */ /* 0x002fe4000f8e0212 */
[----:B------:R-:W-:-:S03]  /*0d20*/  ISETP.NE.AND P1, PT, R3, UR4, PT ;  /* 0x0000000403007c0c */ /* 0x000fc6000bf25270 */
[C---:B------:R-:W-:Y:S01]  /*0d30*/  IADD3 R9, PT, PT, R7.reuse, UR25, RZ ;  /* 0x0000001907097c10 */ /* 0x040fe2000fffe0ff */
[----:B0-----:R-:W-:-:S03]  /*0d40*/  IMAD.WIDE.U32 R6, R7, 0x4, R4 ;  /* 0x0000000407067825 */ /* 0x001fc600078e0004 */
[C---:B------:R-:W-:Y:S01]  /*0d50*/  IADD3 R11, PT, PT, R9.reuse, UR25, RZ ;  /* 0x00000019090b7c10 */ /* 0x040fe2000fffe0ff */
[--C-:B------:R-:W-:Y:S01]  /*0d60*/  IMAD.WIDE.U32 R8, R9, 0x4, R4.reuse ;  /* 0x0000000409087825 */ /* 0x100fe200078e0004 */
[----:B------:R2:W-:Y:S02]  /*0d70*/  STG.E desc[UR22][R6.64], RZ ;  /* 0x000000ff06007986 */ /* 0x0005e4000c101916 */
[C---:B------:R-:W-:Y:S01]  /*0d80*/  IADD3 R13, PT, PT, R11.reuse, UR25, RZ ;  /* 0x000000190b0d7c10 */ /* 0x040fe2000fffe0ff */
[--C-:B------:R-:W-:Y:S01]  /*0d90*/  IMAD.WIDE.U32 R10, R11, 0x4, R4.reuse ;  /* 0x000000040b0a7825 */ /* 0x100fe200078e0004 */
[----:B------:R2:W-:Y:S03]  /*0da0*/  STG.E desc[UR22][R8.64], RZ ;  /* 0x000000ff08007986 */ /* 0x0005e6000c101916 */
[C---:B------:R-:W-:Y:S01]  /*0db0*/  VIADD R15, R13.reuse, UR25 ;  /* 0x000000190d0f7c36 */ /* 0x040fe20008000000 */
[----:B------:R2:W-:Y:S01]  /*0dc0*/  STG.E desc[UR22][R10.64], RZ ;  /* 0x000000ff0a007986 */ /* 0x0005e2000c101916 */
[----:B------:R-:W-:-:S03]  /*0dd0*/  IMAD.WIDE.U32 R12, R13, 0x4, R4 ;  /* 0x000000040d0c7825 */ /* 0x000fc600078e0004 */
[C---:B------:R-:W-:Y:S01]  /*0de0*/  IADD3 R17, PT, PT, R15.reuse, UR25, RZ ;  /* 0x000000190f117c10 */ /* 0x040fe2000fffe0ff */
[--C-:B------:R-:W-:Y:S01]  /*0df0*/  IMAD.WIDE.U32 R14, R15, 0x4, R4.reuse ;  /* 0x000000040f0e7825 */ /* 0x100fe200078e0004 */
[----:B------:R2:W-:Y:S02]  /*0e00*/  STG.E desc[UR22][R12.64], RZ ;  /* 0x000000ff0c007986 */ /* 0x0005e4000c101916 */
[C---:B------:R-:W-:Y:S01]  /*0e10*/  IADD3 R21, PT, PT, R17.reuse, UR25, RZ ;  /* 0x0000001911157c10 */ /* 0x040fe2000fffe0ff */
[--C-:B------:R-:W-:Y:S01]  /*0e20*/  IMAD.WIDE.U32 R16, R17, 0x4, R4.reuse ;  /* 0x0000000411107825 */ /* 0x100fe200078e0004 */
[----:B------:R2:W-:Y:S02]  /*0e30*/  STG.E desc[UR22][R14.64], RZ ;  /* 0x000000ff0e007986 */ /* 0x0005e4000c101916 */
[C---:B------:R-:W-:Y:S01]  /*0e40*/  IADD3 R23, PT, PT, R21.reuse, UR25, RZ ;  /* 0x0000001915177c10 */ /* 0x040fe2000fffe0ff */
[--C-:B------:R-:W-:Y:S01]  /*0e50*/  IMAD.WIDE.U32 R20, R21, 0x4, R4.reuse ;  /* 0x0000000415147825 */ /* 0x100fe200078e0004 */
[----:B------:R2:W-:Y:S03]  /*0e60*/  STG.E desc[UR22][R16.64], RZ ;  /* 0x000000ff10007986 */ /* 0x0005e6000c101916 */
[----:B------:R-:W-:Y:S01]  /*0e70*/  IMAD.WIDE.U32 R22, R23, 0x4, R4 ;  /* 0x0000000417167825 */ /* 0x000fe200078e0004 */
[----:B------:R2:W-:Y:S04]  /*0e80*/  STG.E desc[UR22][R20.64], RZ ;  /* 0x000000ff14007986 */ /* 0x0005e8000c101916 */
[----:B------:R2:W-:Y:S01]  /*0e90*/  STG.E desc[UR22][R22.64], RZ ;  /* 0x000000ff16007986 */ /* 0x0005e2000c101916 */
[----:B------:R-:W-:Y:S05]  /*0ea0*/  @P1 BRA `(.L_x_12) ;  /* 0xfffffffc00901947 */ /* 0x000fea000383ffff */
.L_x_11:
[----:B------:R-:W-:Y:S05]  /*0eb0*/  @!P0 EXIT ;  /* 0x000000000000894d */ /* 0x000fea0003800000 */
[----:B------:R-:W-:Y:S02]  /*0ec0*/  ISETP.GE.U32.AND P0, PT, R2, 0x4, PT ;  /* 0x000000040200780c */ /* 0x000fe40003f06070 */
[----:B--2---:R-:W-:-:S04]  /*0ed0*/  LOP3.LUT R12, R0, 0x3, RZ, 0xc0, !PT ;  /* 0x00000003000c7812 */ /* 0x004fc800078ec0ff */
[----:B------:R-:W-:-:S07]  /*0ee0*/  ISETP.NE.AND P1, PT, R12, RZ, PT ;  /* 0x000000ff0c00720c */ /* 0x000fce0003f25270 */
[----:B------:R-:W-:Y:S06]  /*0ef0*/  @!P0 BRA `(.L_x_13) ;  /* 0x0000000000388947 */ /* 0x000fec0003800000 */
[----:B------:R-:W0:Y:S01]  /*0f00*/  LDC.64 R10, c[0x0][0x390] ;  /* 0x0000e400ff0a7b82 */ /* 0x000e220000000a00 */
[C---:B-1----:R-:W-:Y:S01]  /*0f10*/  IMAD R5, R3.reuse, UR25, R18 ;  /* 0x0000001903057c24 */ /* 0x042fe2000f8e0212 */
[----:B------:R-:W-:-:S04]  /*0f20*/  IADD3 R3, PT, PT, R3, 0x4, RZ ;  /* 0x0000000403037810 */ /* 0x000fc80007ffe0ff */
[----:B------:R-:W-:-:S05]  /*0f30*/  IADD3 R7, PT, PT, R5, UR25, RZ ;  /* 0x0000001905077c10 */ /* 0x000fca000fffe0ff */
[----:B------:R-:W-:-:S05]  /*0f40*/  VIADD R9, R7, UR25 ;  /* 0x0000001907097c36 */ /* 0x000fca0008000000 */
[----:B------:R-:W-:Y:S01]  /*0f50*/  IADD3 R13, PT, PT, R9, UR25, RZ ;  /* 0x00000019090d7c10 */ /* 0x000fe2000fffe0ff */
[----:B0-----:R-:W-:-:S04]  /*0f60*/  IMAD.WIDE.U32 R4, R5, 0x4, R10 ;  /* 0x0000000405047825 */ /* 0x001fc800078e000a */
[--C-:B------:R-:W-:Y:S01]  /*0f70*/  IMAD.WIDE.U32 R6, R7, 0x4, R10.reuse ;  /* 0x0000000407067825 */ /* 0x100fe200078e000a */
[----:B------:R0:W-:Y:S03]  /*0f80*/  STG.E desc[UR22][R4.64], RZ ;  /* 0x000000ff04007986 */ /* 0x0001e6000c101916 */
[--C-:B------:R-:W-:Y:S01]  /*0f90*/  IMAD.WIDE.U32 R8, R9, 0x4, R10.reuse ;  /* 0x0000000409087825 */ /* 0x100fe200078e000a */
[----:B------:R0:W-:Y:S03]  /*0fa0*/  STG.E desc[UR22][R6.64], RZ ;  /* 0x000000ff06007986 */ /* 0x0001e6000c101916 */
[----:B------:R-:W-:Y:S01]  /*0fb0*/  IMAD.WIDE.U32 R10, R13, 0x4, R10 ;  /* 0x000000040d0a7825 */ /* 0x000fe200078e000a */
[----:B------:R0:W-:Y:S04]  /*0fc0*/  STG.E desc[UR22][R8.64], RZ ;  /* 0x000000ff08007986 */ /* 0x0001e8000c101916 */
[----:B------:R0:W-:Y:S02]  /*0fd0*/  STG.E desc[UR22][R10.64], RZ ;  /* 0x000000ff0a007986 */ /* 0x0001e4000c101916 */
.L_x_13:
[----:B------:R-:W-:Y:S05]  /*0fe0*/  @!P1 EXIT ;  /* 0x000000000000994d */ /* 0x000fea0003800000 */
[----:B------:R-:W-:Y:S02]  /*0ff0*/  ISETP.NE.AND P0, PT, R12, 0x1, PT ;  /* 0x000000010c00780c */ /* 0x000fe40003f05270 */
[----:B------:R-:W-:-:S04]  /*1000*/  LOP3.LUT R0, R0, 0x1, RZ, 0xc0, !PT ;  /* 0x0000000100007812 */ /* 0x000fc800078ec0ff */
[----:B------:R-:W-:-:S07]  /*1010*/  ISETP.NE.U32.AND P1, PT, R0, 0x1, PT ;  /* 0x000000010000780c */ /* 0x000fce0003f25070 */
[----:B------:R-:W-:Y:S06]  /*1020*/  @!P0 BRA `(.L_x_14) ;  /* 0x0000000000208947 */ /* 0x000fec0003800000 */
[----:B0-----:R-:W0:Y:S01]  /*1030*/  LDC.64 R4, c[0x0][0x390] ;  /* 0x0000e400ff047b82 */ /* 0x001e220000000a00 */
[C---:B-1----:R-:W-:Y:S01]  /*1040*/  IMAD R7, R3.reuse, UR25, R18 ;  /* 0x0000001903077c24 */ /* 0x042fe2000f8e0212 */
[----:B------:R-:W-:-:S04]  /*1050*/  IADD3 R3, PT, PT, R3, 0x2, RZ ;  /* 0x0000000203037810 */ /* 0x000fc80007ffe0ff */
[C---:B------:R-:W-:Y:S01]  /*1060*/  IADD3 R9, PT, PT, R7.reuse, UR25, RZ ;  /* 0x0000001907097c10 */ /* 0x040fe2000fffe0ff */
[----:B0-----:R-:W-:-:S04]  /*1070*/  IMAD.WIDE.U32 R6, R7, 0x4, R4 ;  /* 0x0000000407067825 */ /* 0x001fc800078e0004 */
[----:B------:R-:W-:Y:S01]  /*1080*/  IMAD.WIDE.U32 R4, R9, 0x4, R4 ;  /* 0x0000000409047825 */ /* 0x000fe200078e0004 */
[----:B------:R2:W-:Y:S04]  /*1090*/  STG.E desc[UR22][R6.64], RZ ;  /* 0x000000ff06007986 */ /* 0x0005e8000c101916 */
[----:B------:R2:W-:Y:S02]  /*10a0*/  STG.E desc[UR22][R4.64], RZ ;  /* 0x000000ff04007986 */ /* 0x0005e4000c101916 */
.L_x_14:
[----:B------:R-:W-:Y:S05]  /*10b0*/  @P1 EXIT ;  /* 0x000000000000194d */ /* 0x000fea0003800000 */
[----:B0-2---:R-:W0:Y:S01]  /*10c0*/  LDC.64 R4, c[0x0][0x390] ;  /* 0x0000e400ff047b82 */ /* 0x005e220000000a00 */
[----:B-1----:R-:W-:-:S04]  /*10d0*/  IMAD R3, R3, UR25, R18 ;  /* 0x0000001903037c24 */ /* 0x002fc8000f8e0212 */
[----:B0-----:R-:W-:-:S05]  /*10e0*/  IMAD.WIDE.U32 R2, R3, 0x4, R4 ;  /* 0x0000000403027825 */ /* 0x001fca00078e0004 */
[----:B------:R-:W-:Y:S01]  /*10f0*/  STG.E desc[UR22][R2.64], RZ ;  /* 0x000000ff02007986 */ /* 0x000fe2000c101916 */
[----:B------:R-:W-:Y:S05]  /*1100*/  EXIT ;  /* 0x000000000000794d */ /* 0x000fea0003800000 */
.L_x_15:
        /* <DEDUP_REMOVED lines=15> */
.L_x_29:


//--------------------- .text._Z11multiplyRowPiS_S_ii --------------------------
	.section	.text._Z11multiplyRowPiS_S_ii,"ax",@progbits
	.align	128
        .global         _Z11multiplyRowPiS_S_ii
        .type           _Z11multiplyRowPiS_S_ii,@function
        .size           _Z11multiplyRowPiS_S_ii,(.L_x_30 - _Z11multiplyRowPiS_S_ii)
        .other          _Z11multiplyRowPiS_S_ii,@"STO_CUDA_ENTRY STV_DEFAULT"
_Z11multiplyRowPiS_S_ii:
.text._Z11multiplyRowPiS_S_ii:
[----:B------:R-:W-:Y:S08]  /*0000*/  LDC R1, c[0x0][0x37c] ;  /* 0x0000df00ff017b82 */ /* 0x000ff00000000800 */
[----:B------:R-:W0:Y:S02]  /*0010*/  LDC R11, c[0x0][0x39c] ;  /* 0x0000e700ff0b7b82 */ /* 0x000e240000000800 */
[----:B0-----:R-:W-:-:S13]  /*0020*/  ISETP.GE.AND P0, PT, R11, 0x1, PT ;  /* 0x000000010b00780c */ /* 0x001fda0003f06270 */
[----:B------:R-:W-:Y:S05]  /*0030*/  @!P0 EXIT ;  /* 0x000000000000894d */ /* 0x000fea0003800000 */
[----:B------:R-:W0:Y:S01]  /*0040*/  S2R R2, SR_TID.X ;  /* 0x0000000000027919 */ /* 0x000e220000002100 */
[----:B------:R-:W1:Y:S01]  /*0050*/  LDCU UR5, c[0x0][0x398] ;  /* 0x00007300ff0577ac */ /* 0x000e620008000800 */
[----:B------:R-:W2:Y:S01]  /*0060*/  LDCU.64 UR10, c[0x0][0x358] ;  /* 0x00006b00ff0a77ac */ /* 0x000ea20008000a00 */
[----:B-1----:R-:W-:Y:S01]  /*0070*/  UISETP.GE.AND UP0, UPT, UR5, 0x1, UPT ;  /* 0x000000010500788c */ /* 0x002fe2000bf06270 */
[----:B0-----:R-:W-:-:S08]  /*0080*/  IMAD R0, R2, R11, RZ ;  /* 0x0000000b02007224 */ /* 0x001fd000078e02ff */
[----:B--2---:R-:W-:Y:S05]  /*0090*/  BRA.U !UP0, `(.L_x_16) ;  /* 0x0000000908807547 */ /* 0x004fea000b800000 */
[----:B------:R-:W0:Y:S01]  /*00a0*/  LDCU.64 UR12, c[0x0][0x380] ;  /* 0x00007000ff0c77ac */ /* 0x000e220008000a00 */
[----:B------:R-:W-:Y:S02]  /*00b0*/  IMAD R2, R2, UR5, RZ ;  /* 0x0000000502027c24 */ /* 0x000fe4000f8e02ff */
[----:B------:R-:W-:Y:S01]  /*00c0*/  HFMA2 R5, -RZ, RZ, 0, 0 ;  /* 0x00000000ff057431 */ /* 0x000fe200000001ff */
[----:B------:R-:W-:Y:S01]  /*00d0*/  SHF.L.U32 R4, R11, 0x3, RZ ;  /* 0x000000030b047819 */ /* 0x000fe200000006ff */
[----:B------:R-:W-:Y:S02]  /*00e0*/  ULOP3.LUT UR6, UR5, 0x7ffffff8, URZ, 0xc0, !UPT ;  /* 0x7ffffff805067892 */ /* 0x000fe4000f8ec0ff */
[----:B------:R-:W-:Y:S02]  /*00f0*/  ULOP3.LUT UR8, UR5, 0x7, URZ, 0xc0, !UPT ;  /* 0x0000000705087892 */ /* 0x000fe4000f8ec0ff */
[----:B------:R-:W-:Y:S02]  /*0100*/  ULOP3.LUT UR5, UR5, 0x3, URZ, 0xc0, !UPT ;  /* 0x0000000305057892 */ /* 0x000fe4000f8ec0ff */
[----:B------:R-:W-:Y:S01]  /*0110*/  UIADD3 UR7, UPT, UPT, -UR6, URZ, URZ ;  /* 0x000000ff06077290 */ /* 0x000fe2000fffe1ff */
[----:B0-----:R-:W-:-:S04]  /*0120*/  LEA R3, P0, R2, UR12, 0x2 ;  /* 0x0000000c02037c11 */ /* 0x001fc8000f8010ff */
[----:B------:R-:W-:Y:S02]  /*0130*/  IADD3 R3, P1, PT, R3, 0x10, RZ ;  /* 0x0000001003037810 */ /* 0x000fe40007f3e0ff */
[----:B------:R-:W-:-:S04]  /*0140*/  LEA.HI.X R6, R2, UR13, RZ, 0x2, P0 ;  /* 0x0000000d02067c11 */ /* 0x000fc800080f14ff */
[----:B------:R-:W-:-:S07]  /*0150*/  IADD3.X R6, PT, PT, RZ, R6, RZ, P1, !PT ;  /* 0x00000006ff067210 */ /* 0x000fce0000ffe4ff */
.L_x_22:
[----:B0-----:R-:W0:Y:S01]  /*0160*/  LDCU UR12, c[0x0][0x398] ;  /* 0x00007300ff0c77ac */ /* 0x001e220008000800 */
[----:B------:R-:W-:Y:S01]  /*0170*/  IMAD.MOV.U32 R10, RZ, RZ, RZ ;  /* 0x000000ffff0a7224 */ /* 0x000fe200078e00ff */
[----:B------:R-:W-:Y:S01]  /*0180*/  UMOV UR4, URZ ;  /* 0x000000ff00047c82 */ /* 0x000fe20008000000 */
[----:B0-----:R-:W-:-:S09]  /*0190*/  UISETP.GE.U32.AND UP0, UPT, UR12, 0x8, UPT ;  /* 0x000000080c00788c */ /* 0x001fd2000bf06070 */
[----:B------:R-:W-:Y:S05]  /*01a0*/  BRA.U !UP0, `(.L_x_17) ;  /* 0x0000000108f47547 */ /* 0x000fea000b800000 */
[----:B------:R-:W0:Y:S01]  /*01b0*/  LDC R8, c[0x0][0x39c] ;  /* 0x0000e700ff087b82 */ /* 0x000e220000000800 */
[----:B------:R-:W-:Y:S01]  /*01c0*/  MOV R10, RZ ;  /* 0x000000ff000a7202 */ /* 0x000fe20000000f00 */
[----:B------:R-:W-:Y:S01]  /*01d0*/  IMAD.MOV.U32 R26, RZ, RZ, R6 ;  /* 0x000000ffff1a7224 */ /* 0x000fe200078e0006 */
[----:B------:R-:W-:Y:S01]  /*01e0*/  MOV R24, R3 ;  /* 0x0000000300187202 */ /* 0x000fe20000000f00 */
[----:B------:R-:W-:-:S04]  /*01f0*/  UMOV UR4, UR7 ;  /* 0x0000000700047c82 */ /* 0x000fc80008000000 */
[----:B------:R-:W1:Y:S01]  /*0200*/  LDC.64 R12, c[0x0][0x388] ;  /* 0x0000e200ff0c7b82 */ /* 0x000e620000000a00 */
[----:B0-----:R-:W-:Y:S01]  /*0210*/  IADD3 R7, PT, PT, R5, R8, RZ ;  /* 0x0000000805077210 */ /* 0x001fe20007ffe0ff */
[C-C-:B------:R-:W-:Y:S01]  /*0220*/  IMAD R11, R8.reuse, 0x3, R5.reuse ;  /* 0x00000003080b7824 */ /* 0x140fe200078e0205 */
[C---:B------:R-:W-:Y:S01]  /*0230*/  LEA R9, R8.reuse, R5, 0x1 ;  /* 0x0000000508097211 */ /* 0x040fe200078e08ff */
[C-C-:B------:R-:W-:Y:S02]  /*0240*/  IMAD R25, R8.reuse, 0x4, R5.reuse ;  /* 0x0000000408197824 */ /* 0x140fe400078e0205 */
[C-C-:B------:R-:W-:Y:S02]  /*0250*/  IMAD R27, R8.reuse, 0x5, R5.reuse ;  /* 0x00000005081b7824 */ /* 0x140fe400078e0205 */
[C-C-:B------:R-:W-:Y:S02]  /*0260*/  IMAD R29, R8.reuse, 0x6, R5.reuse ;  /* 0x00000006081d7824 */ /* 0x140fe400078e0205 */
[----:B------:R-:W-:-:S02]  /*0270*/  IMAD R8, R8, 0x7, R5 ;  /* 0x0000000708087824 */ /* 0x000fc400078e0205 */
[----:B-1----:R-:W-:-:S07]  /*0280*/  IMAD.WIDE.U32 R16, R5, 0x4, R12 ;  /* 0x0000000405107825 */ /* 0x002fce00078e000c */
.L_x_18:
[----:B------:R-:W-:Y:S01]  /*0290*/  MOV R14, R24 ;  /* 0x00000018000e7202 */ /* 0x000fe20000000f00 */
[----:B------:R-:W2:Y:S01]  /*02a0*/  LDG.E R20, desc[UR10][R16.64] ;  /* 0x0000000a10147981 */ /* 0x000ea2000c1e1900 */
[----:B------:R-:W-:Y:S01]  /*02b0*/  MOV R15, R26 ;  /* 0x0000001a000f7202 */ /* 0x000fe20000000f00 */
[----:B------:R-:W-:-:S04]  /*02c0*/  IMAD.WIDE.U32 R18, R7, 0x4, R12 ;  /* 0x0000000407127825 */ /* 0x000fc800078e000c */
[----:B------:R-:W2:Y:S04]  /*02d0*/  LDG.E R21, desc[UR10][R14.64+-0x10] ;  /* 0xfffff00a0e157981 */ /* 0x000ea8000c1e1900 */
[----:B------:R0:W3:Y:S04]  /*02e0*/  LDG.E R22, desc[UR10][R18.64] ;  /* 0x0000000a12167981 */ /* 0x0000e8000c1e1900 */
[----:B------:R-:W3:Y:S04]  /*02f0*/  LDG.E R23, desc[UR10][R14.64+-0xc] ;  /* 0xfffff40a0e177981 */ /* 0x000ee8000c1e1900 */
[----:B------:R-:W4:Y:S01]  /*0300*/  LDG.E R26, desc[UR10][R14.64+-0x8] ;  /* 0xfffff80a0e1a7981 */ /* 0x000f22000c1e1900 */
[----:B0-----:R-:W-:-:S03]  /*0310*/  IMAD.WIDE.U32 R18, R9, 0x4, R12 ;  /* 0x0000000409127825 */ /* 0x001fc600078e000c */
[----:B------:R-:W5:Y:S04]  /*0320*/  LDG.E R28, desc[UR10][R14.64] ;  /* 0x0000000a0e1c7981 */ /* 0x000f68000c1e1900 */
[----:B------:R-:W4:Y:S01]  /*0330*/  LDG.E R24, desc[UR10][R18.64] ;  /* 0x0000000a12187981 */ /* 0x000f22000c1e1900 */
[----:B--2---:R-:W-:Y:S02]  /*0340*/  IMAD R10, R21, R20, R10 ;  /* 0x00000014150a7224 */ /* 0x004fe400078e020a */
[----:B------:R-:W-:-:S04]  /*0350*/  IMAD.WIDE.U32 R20, R11, 0x4, R12 ;  /* 0x000000040b147825 */ /* 0x000fc800078e000c */
[----:B---3--:R-:W-:Y:S02]  /*0360*/  IMAD R10, R23, R22, R10 ;  /* 0x00000016170a7224 */ /* 0x008fe400078e020a */
[----:B------:R-:W2:Y:S01]  /*0370*/  LDG.E R20, desc[UR10][R20.64] ;  /* 0x0000000a14147981 */ /* 0x000ea2000c1e1900 */
[----:B------:R-:W-:-:S05]  /*0380*/  IMAD.WIDE.U32 R22, R25, 0x4, R12 ;  /* 0x0000000419167825 */ /* 0x000fca00078e000c */
[----:B------:R0:W5:Y:S04]  /*0390*/  LDG.E R19, desc[UR10][R22.64] ;  /* 0x0000000a16137981 */ /* 0x000168000c1e1900 */
[----:B------:R-:W2:Y:S01]  /*03a0*/  LDG.E R21, desc[UR10][R14.64+-0x4] ;  /* 0xfffffc0a0e157981 */ /* 0x000ea2000c1e1900 */
[----:B----4-:R-:W-:-:S03]  /*03b0*/  IMAD R10, R26, R24, R10 ;  /* 0x000000181a0a7224 */ /* 0x010fc600078e020a */
[----:B------:R-:W3:Y:S01]  /*03c0*/  LDG.E R24, desc[UR10][R14.64+0x4] ;  /* 0x0000040a0e187981 */ /* 0x000ee2000c1e1900 */
[----:B0-----:R-:W-:-:S05]  /*03d0*/  IMAD.WIDE.U32 R22, R27, 0x4, R12 ;  /* 0x000000041b167825 */ /* 0x001fca00078e000c */
[----:B------:R-:W3:Y:S01]  /*03e0*/  LDG.E R26, desc[UR10][R22.64] ;  /* 0x0000000a161a7981 */ /* 0x000ee2000c1e1900 */
[----:B--2---:R-:W-:-:S04]  /*03f0*/  IMAD R10, R21, R20, R10 ;  /* 0x00000014150a7224 */ /* 0x004fc800078e020a */
[----:B-----5:R-:W-:Y:S02]  /*0400*/  IMAD R10, R28, R19, R10 ;  /* 0x000000131c0a7224 */ /* 0x020fe400078e020a */
[--C-:B------:R-:W-:Y:S01]  /*0410*/  IMAD.WIDE.U32 R18, R29, 0x4, R12.reuse ;  /* 0x000000041d127825 */ /* 0x100fe200078e000c */
[----:B------:R-:W2:Y:S03]  /*0420*/  LDG.E R28, desc[UR10][R14.64+0x8] ;  /* 0x0000080a0e1c7981 */ /* 0x000ea6000c1e1900 */
[----:B------:R-:W-:Y:S02]  /*0430*/  IMAD.WIDE.U32 R20, R8, 0x4, R12 ;  /* 0x0000000408147825 */ /* 0x000fe400078e000c */
[----:B------:R-:W2:Y:S04]  /*0440*/  LDG.E R18, desc[UR10][R18.64] ;  /* 0x0000000a12127981 */ /* 0x000ea8000c1e1900 */
[----:B------:R-:W4:Y:S04]  /*0450*/  LDG.E R20, desc[UR10][R20.64] ;  /* 0x0000000a14147981 */ /* 0x000f28000c1e1900 */
[----:B------:R-:W4:Y:S01]  /*0460*/  LDG.E R19, desc[UR10][R14.64+0xc] ;  /* 0x00000c0a0e137981 */ /* 0x000f22000c1e1900 */
[----:B------:R-:W-:Y:S01]  /*0470*/  UIADD3 UR4, UPT, UPT, UR4, 0x8, URZ ;  /* 0x0000000804047890 */ /* 0x000fe2000fffe0ff */
[----:B---3--:R-:W-:-:S03]  /*0480*/  IMAD R10, R24, R26, R10 ;  /* 0x0000001a180a7224 */ /* 0x008fc600078e020a */
[----:B------:R-:W-:Y:S01]  /*0490*/  UISETP.NE.AND UP0, UPT, UR4, URZ, UPT ;  /* 0x000000ff0400728c */ /* 0x000fe2000bf05270 */
[----:B------:R-:W-:Y:S01]  /*04a0*/  IADD3 R24, P0, PT, R14, 0x20, RZ ;  /* 0x000000200e187810 */ /* 0x000fe20007f1e0ff */
[C---:B------:R-:W-:Y:S01]  /*04b0*/  IMAD.IADD R25, R4.reuse, 0x1, R25 ;  /* 0x0000000104197824 */ /* 0x040fe200078e0219 */
[C---:B------:R-:W-:Y:S01]  /*04c0*/  IADD3 R7, PT, PT, R4.reuse, R7, RZ ;  /* 0x0000000704077210 */ /* 0x040fe20007ffe0ff */
[C---:B------:R-:W-:Y:S01]  /*04d0*/  IMAD.WIDE.U32 R16, R4.reuse, 0x4, R16 ;  /* 0x0000000404107825 */ /* 0x040fe200078e0010 */
[C---:B------:R-:W-:Y:S02]  /*04e0*/  IADD3 R9, PT, PT, R4.reuse, R9, RZ ;  /* 0x0000000904097210 */ /* 0x040fe40007ffe0ff */
[C---:B------:R-:W-:Y:S01]  /*04f0*/  IADD3 R11, PT, PT, R4.reuse, R11, RZ ;  /* 0x0000000b040b7210 */ /* 0x040fe20007ffe0ff */
[----:B------:R-:W-:Y:S01]  /*0500*/  IMAD.X R26, RZ, RZ, R15, P0 ;  /* 0x000000ffff1a7224 */ /* 0x000fe200000e060f */
[C---:B------:R-:W-:Y:S02]  /*0510*/  IADD3 R27, PT, PT, R4.reuse, R27, RZ ;  /* 0x0000001b041b7210 */ /* 0x040fe40007ffe0ff */
[----:B------:R-:W-:-:S02]  /*0520*/  IADD3 R29, PT, PT, R4, R29, RZ ;  /* 0x0000001d041d7210 */ /* 0x000fc40007ffe0ff */
[----:B------:R-:W-:Y:S01]  /*0530*/  IADD3 R8, PT, PT, R4, R8, RZ ;  /* 0x0000000804087210 */ /* 0x000fe20007ffe0ff */
[----:B--2---:R-:W-:-:S04]  /*0540*/  IMAD R10, R28, R18, R10 ;  /* 0x000000121c0a7224 */ /* 0x004fc800078e020a */
[----:B----4-:R-:W-:Y:S01]  /*0550*/  IMAD R10, R19, R20, R10 ;  /* 0x00000014130a7224 */ /* 0x010fe200078e020a */
[----:B------:R-:W-:Y:S06]  /*0560*/  BRA.U UP0, `(.L_x_18) ;  /* 0xfffffffd00487547 */ /* 0x000fec000b83ffff */
[----:B------:R-:W-:-:S05]  /*0570*/  UMOV UR4, UR6 ;  /* 0x0000000600047c82 */ /* 0x000fca0008000000 */
.L_x_17:
[----:B------:R-:W-:-:S09]  /*0580*/  UISETP.NE.AND UP0, UPT, UR8, URZ, UPT ;  /* 0x000000ff0800728c */ /* 0x000fd2000bf05270 */
[----:B------:R-:W-:Y:S05]  /*0590*/  BRA.U !UP0, `(.L_x_19) ;  /* 0x00000005081c7547 */ /* 0x000fea000b800000 */
[----:B------:R-:W-:Y:S02]  /*05a0*/  UIADD3 UR9, UPT, UPT, UR8, -0x1, URZ ;  /* 0xffffffff08097890 */ /* 0x000fe4000fffe0ff */
[----:B------:R-:W-:Y:S02]  /*05b0*/  UISETP.NE.AND UP1, UPT, UR5, URZ, UPT ;  /* 0x000000ff0500728c */ /* 0x000fe4000bf25270 */
[----:B------:R-:W-:-:S09]  /*05c0*/  UISETP.GE.U32.AND UP0, UPT, UR9, 0x3, UPT ;  /* 0x000000030900788c */ /* 0x000fd2000bf06070 */
[----:B------:R-:W-:Y:S05]  /*05d0*/  BRA.U !UP0, `(.L_x_20) ;  /* 0x00000001087c7547 */ /* 0x000fea000b800000 */
[----:B------:R-:W0:Y:S01]  /*05e0*/  LDC R22, c[0x0][0x39c] ;  /* 0x0000e700ff167b82 */ /* 0x000e220000000800 */
[----:B------:R-:W1:Y:S01]  /*05f0*/  LDCU.64 UR14, c[0x0][0x380] ;  /* 0x00007000ff0e77ac */ /* 0x000e620008000a00 */
[C---:B------:R-:W-:Y:S01]  /*0600*/  VIADD R7, R2.reuse, UR4 ;  /* 0x0000000402077c36 */ /* 0x040fe20008000000 */
[----:B------:R-:W-:-:S04]  /*0610*/  IADD3 R11, P0, PT, R2, UR4, RZ ;  /* 0x00000004020b7c10 */ /* 0x000fc8000ff1e0ff */
[----:B------:R-:W-:Y:S01]  /*0620*/  IADD3.X R20, PT, PT, RZ, RZ, RZ, P0, !PT ;  /* 0x000000ffff147210 */ /* 0x000fe200007fe4ff */
[----:B------:R-:W2:Y:S08]  /*0630*/  LDC.64 R16, c[0x0][0x380] ;  /* 0x0000e000ff107b82 */ /* 0x000eb00000000a00 */
[----:B------:R-:W3:Y:S01]  /*0640*/  LDC.64 R12, c[0x0][0x388] ;  /* 0x0000e200ff0c7b82 */ /* 0x000ee20000000a00 */
[----:B-1----:R-:W-:Y:S01]  /*0650*/  LEA R8, P0, R11, UR14, 0x2 ;  /* 0x0000000e0b087c11 */ /* 0x002fe2000f8010ff */
[----:B0-----:R-:W-:-:S05]  /*0660*/  IMAD R19, R22, UR4, R5 ;  /* 0x0000000416137c24 */ /* 0x001fca000f8e0205 */
[----:B------:R-:W-:Y:S01]  /*0670*/  IADD3 R9, PT, PT, R19, R22, RZ ;  /* 0x0000001613097210 */ /* 0x000fe20007ffe0ff */
[----:B--2---:R-:W-:-:S03]  /*0680*/  IMAD.WIDE.U32 R16, R7, 0x4, R16 ;  /* 0x0000000407107825 */ /* 0x004fc600078e0010 */
[----:B------:R-:W-:-:S03]  /*0690*/  IADD3 R7, PT, PT, R9, R22, RZ ;  /* 0x0000001609077210 */ /* 0x000fc60007ffe0ff */
[----:B------:R-:W2:Y:S01]  /*06a0*/  LDG.E R17, desc[UR10][R16.64] ;  /* 0x0000000a10117981 */ /* 0x000ea2000c1e1900 */
[----:B---3--:R-:W-:-:S04]  /*06b0*/  IMAD.WIDE.U32 R18, R19, 0x4, R12 ;  /* 0x0000000413127825 */ /* 0x008fc800078e000c */
[----:B------:R-:W-:Y:S01]  /*06c0*/  IMAD.WIDE.U32 R14, R9, 0x4, R12 ;  /* 0x00000004090e7825 */ /* 0x000fe200078e000c */
[----:B------:R-:W-:Y:S01]  /*06d0*/  LEA.HI.X R9, R11, UR15, R20, 0x2, P0 ;  /* 0x0000000f0b097c11 */ /* 0x000fe200080f1414 */
[----:B------:R-:W2:Y:S02]  /*06e0*/  LDG.E R18, desc[UR10][R18.64] ;  /* 0x0000000a12127981 */ /* 0x000ea4000c1e1900 */
[C---:B------:R-:W-:Y:S02]  /*06f0*/  IMAD.WIDE.U32 R20, R7.reuse, 0x4, R12 ;  /* 0x0000000407147825 */ /* 0x040fe400078e000c */
[----:B------:R-:W3:Y:S02]  /*0700*/  LDG.E R14, desc[UR10][R14.64] ;  /* 0x0000000a0e0e7981 */ /* 0x000ee4000c1e1900 */
[----:B------:R-:W-:Y:S02]  /*0710*/  IMAD.IADD R7, R7, 0x1, R22 ;  /* 0x0000000107077824 */ /* 0x000fe400078e0216 */
[----:B------:R-:W3:Y:S02]  /*0720*/  LDG.E R22, desc[UR10][R8.64+0x4] ;  /* 0x0000040a08167981 */ /* 0x000ee4000c1e1900 */
[----:B------:R-:W-:-:S02]  /*0730*/  IMAD.WIDE.U32 R12, R7, 0x4, R12 ;  /* 0x00000004070c7825 */ /* 0x000fc400078e000c */
        /* <DEDUP_REMOVED lines=9> */
.L_x_20:
[----:B------:R-:W-:Y:S05]  /*07d0*/  BRA.U !UP1, `(.L_x_19) ;  /* 0x00000001098c7547 */ /* 0x000fea000b800000 */
[----:B------:R-:W-:Y:S02]  /*07e0*/  UISETP.NE.AND UP0, UPT, UR5, 0x1, UPT ;  /* 0x000000010500788c */ /* 0x000fe4000bf05270 */
[----:B------:R-:W-:-:S07]  /*07f0*/  ULOP3.LUT UP1, URZ, UR12, 0x1, URZ, 0xc0, !UPT ;  /* 0x000000010cff7892 */ /* 0x000fce000f82c0ff */
[----:B------:R-:W-:Y:S05]  /*0800*/  BRA.U !UP0, `(.L_x_21) ;  /* 0x0000000108547547 */ /* 0x000fea000b800000 */
[----:B------:R-:W0:Y:S01]  /*0810*/  LDC R16, c[0x0][0x39c] ;  /* 0x0000e700ff107b82 */ /* 0x000e220000000800 */
[----:B------:R-:W1:Y:S01]  /*0820*/  LDCU.64 UR12, c[0x0][0x380] ;  /* 0x00007000ff0c77ac */ /* 0x000e620008000a00 */
[C---:B------:R-:W-:Y:S02]  /*0830*/  IADD3 R7, PT, PT, R2.reuse, UR4, RZ ;  /* 0x0000000402077c10 */ /* 0x040fe4000fffe0ff */
[----:B------:R-:W-:-:S04]  /*0840*/  IADD3 R11, P0, PT, R2, UR4, RZ ;  /* 0x00000004020b7c10 */ /* 0x000fc8000ff1e0ff */
[----:B------:R-:W2:Y:S01]  /*0850*/  LDC.64 R14, c[0x0][0x380] ;  /* 0x0000e000ff0e7b82 */ /* 0x000ea20000000a00 */
[----:B------:R-:W-:-:S07]  /*0860*/  IADD3.X R18, PT, PT, RZ, RZ, RZ, P0, !PT ;  /* 0x000000ffff127210 */ /* 0x000fce00007fe4ff */
[----:B------:R-:W3:Y:S01]  /*0870*/  LDC.64 R8, c[0x0][0x388] ;  /* 0x0000e200ff087b82 */ /* 0x000ee20000000a00 */
[----:B-1----:R-:W-:-:S04]  /*0880*/  LEA R12, P0, R11, UR12, 0x2 ;  /* 0x0000000c0b0c7c11 */ /* 0x002fc8000f8010ff */
[----:B------:R-:W-:Y:S01]  /*0890*/  LEA.HI.X R13, R11, UR13, R18, 0x2, P0 ;  /* 0x0000000d0b0d7c11 */ /* 0x000fe200080f1412 */
[----:B0-----:R-:W-:-:S05]  /*08a0*/  IMAD R17, R16, UR4, R5 ;  /* 0x0000000410117c24 */ /* 0x001fca000f8e0205 */
[----:B------:R-:W4:Y:S01]  /*08b0*/  LDG.E R13, desc[UR10][R12.64+0x4] ;  /* 0x0000040a0c0d7981 */ /* 0x000f22000c1e1900 */
[----:B--2---:R-:W-:Y:S01]  /*08c0*/  IMAD.WIDE.U32 R14, R7, 0x4, R14 ;  /* 0x00000004070e7825 */ /* 0x004fe200078e000e */
[----:B------:R-:W-:-:S05]  /*08d0*/  IADD3 R7, PT, PT, R17, R16, RZ ;  /* 0x0000001011077210 */ /* 0x000fca0007ffe0ff */
[----:B------:R-:W2:Y:S01]  /*08e0*/  LDG.E R15, desc[UR10][R14.64] ;  /* 0x0000000a0e0f7981 */ /* 0x000ea2000c1e1900 */
[----:B---3--:R-:W-:-:S04]  /*08f0*/  IMAD.WIDE.U32 R16, R17, 0x4, R8 ;  /* 0x0000000411107825 */ /* 0x008fc800078e0008 */
[----:B------:R-:W-:Y:S02]  /*0900*/  IMAD.WIDE.U32 R8, R7, 0x4, R8 ;  /* 0x0000000407087825 */ /* 0x000fe400078e0008 */
[----:B------:R-:W2:Y:S04]  /*0910*/  LDG.E R16, desc[UR10][R16.64] ;  /* 0x0000000a10107981 */ /* 0x000ea8000c1e1900 */
[----:B------:R-:W4:Y:S01]  /*0920*/  LDG.E R8, desc[UR10][R8.64] ;  /* 0x0000000a08087981 */ /* 0x000f22000c1e1900 */
[----:B------:R-:W-:Y:S01]  /*0930*/  UIADD3 UR4, UPT, UPT, UR4, 0x2, URZ ;  /* 0x0000000204047890 */ /* 0x000fe2000fffe0ff */
[----:B--2---:R-:W-:-:S04]  /*0940*/  IMAD R10, R15, R16, R10 ;  /* 0x000000100f0a7224 */ /* 0x004fc800078e020a */
[----:B----4-:R-:W-:-:S07]  /*0950*/  IMAD R10, R13, R8, R10 ;  /* 0x000000080d0a7224 */ /* 0x010fce00078e020a */
.L_x_21:
[----:B------:R-:W-:Y:S05]  /*0960*/  BRA.U !UP1, `(.L_x_19) ;  /* 0x0000000109287547 */ /* 0x000fea000b800000 */
[----:B------:R-:W0:Y:S01]  /*0970*/  LDC R14, c[0x0][0x39c] ;  /* 0x0000e700ff0e7b82 */ /* 0x000e220000000800 */
[----:B------:R-:W-:-:S07]  /*0980*/  VIADD R7, R2, UR4 ;  /* 0x0000000402077c36 */ /* 0x000fce0008000000 */
[----:B------:R-:W1:Y:S08]  /*0990*/  LDC.64 R8, c[0x0][0x380] ;  /* 0x0000e000ff087b82 */ /* 0x000e700000000a00 */
[----:B------:R-:W2:Y:S01]  /*09a0*/  LDC.64 R12, c[0x0][0x388] ;  /* 0x0000e200ff0c7b82 */ /* 0x000ea20000000a00 */
[----:B0-----:R-:W-:Y:S02]  /*09b0*/  IMAD R11, R14, UR4, R5 ;  /* 0x000000040e0b7c24 */ /* 0x001fe4000f8e0205 */
[----:B-1----:R-:W-:-:S06]  /*09c0*/  IMAD.WIDE.U32 R8, R7, 0x4, R8 ;  /* 0x0000000407087825 */ /* 0x002fcc00078e0008 */
[----:B------:R-:W3:Y:S01]  /*09d0*/  LDG.E R9, desc[UR10][R8.64] ;  /* 0x0000000a08097981 */ /* 0x000ee2000c1e1900 */
[----:B--2---:R-:W-:-:S06]  /*09e0*/  IMAD.WIDE.U32 R12, R11, 0x4, R12 ;  /* 0x000000040b0c7825 */ /* 0x004fcc00078e000c */
[----:B------:R-:W3:Y:S02]  /*09f0*/  LDG.E R12, desc[UR10][R12.64] ;  /* 0x0000000a0c0c7981 */ /* 0x000ee4000c1e1900 */
[----:B---3--:R-:W-:-:S07]  /*0a00*/  IMAD R10, R9, R12, R10 ;  /* 0x0000000c090a7224 */ /* 0x008fce00078e020a */
.L_x_19:
[----:B------:R-:W0:Y:S01]  /*0a10*/  LDCU UR4, c[0x0][0x39c] ;  /* 0x00007380ff0477ac */ /* 0x000e220008000800 */
[----:B------:R-:W1:Y:S01]  /*0a20*/  LDC.64 R8, c[0x0][0x390] ;  /* 0x0000e400ff087b82 */ /* 0x000e620000000a00 */
[----:B------:R-:W-:Y:S02]  /*0a30*/  IADD3 R7, PT, PT, R0, R5, RZ ;  /* 0x0000000500077210 */ /* 0x000fe40007ffe0ff */
[----:B------:R-:W-:-:S04]  /*0a40*/  IADD3 R5, PT, PT, R5, 0x1, RZ ;  /* 0x0000000105057810 */ /* 0x000fc80007ffe0ff */
[----:B0-----:R-:W-:Y:S01]  /*0a50*/  ISETP.NE.AND P0, PT, R5, UR4, PT ;  /* 0x0000000405007c0c */ /* 0x001fe2000bf05270 */
[----:B-1----:R-:W-:-:S05]  /*0a60*/  IMAD.WIDE.U32 R8, R7, 0x4, R8 ;  /* 0x0000000407087825 */ /* 0x002fca00078e0008 */
[----:B------:R0:W-:Y:S07]  /*0a70*/  STG.E desc[UR10][R8.64], R10 ;  /* 0x0000000a08007986 */ /* 0x0001ee000c10190a */
[----:B------:R-:W-:Y:S05]  /*0a80*/  @!P0 EXIT ;  /* 0x000000000000894d */ /* 0x000fea0003800000 */
[----:B------:R-:W-:Y:S05]  /*0a90*/  BRA `(.L_x_22) ;  /* 0xfffffff400b07947 */ /* 0x000fea000383ffff */
.L_x_16:
[C---:B------:R-:W-:Y:S01]  /*0aa0*/  ISETP.GE.U32.AND P1, PT, R11.reuse, 0x8, PT ;  /* 0x000000080b00780c */ /* 0x040fe20003f26070 */
[----:B------:R-:W-:Y:S01]  /*0ab0*/  HFMA2 R3, -RZ, RZ, 0, 0 ;  /* 0x00000000ff037431 */ /* 0x000fe200000001ff */
[----:B------:R-:W-:-:S04]  /*0ac0*/  LOP3.LUT R2, R11, 0x7, RZ, 0xc0, !PT ;  /* 0x000000070b027812 */ /* 0x000fc800078ec0ff */
[----:B------:R-:W-:-:S07]  /*0ad0*/  ISETP.NE.AND P0, PT, R2, RZ, PT ;  /* 0x000000ff0200720c */ /* 0x000fce0003f05270 */
[----:B------:R-:W-:Y:S06]  /*0ae0*/  @!P1 BRA `(.L_x_23) ;  /* 0x0000000000409947 */ /* 0x000fec0003800000 */
[----:B------:R-:W0:Y:S01]  /*0af0*/  LDC.64 R6, c[0x0][0x390] ;  /* 0x0000e400ff067b82 */ /* 0x000e220000000a00 */
[----:B------:R-:W-:Y:S01]  /*0b00*/  LOP3.LUT R3, R11, 0x7ffffff8, RZ, 0xc0, !PT ;  /* 0x7ffffff80b037812 */ /* 0x000fe200078ec0ff */
[----:B------:R-:W-:-:S06]  /*0b10*/  UMOV UR4, URZ ;  /* 0x000000ff00047c82 */ /* 0x000fcc0008000000 */
.L_x_24:
[----:B-1----:R-:W-:Y:S01]  /*0b20*/  VIADD R5, R0, UR4 ;  /* 0x0000000400057c36 */ /* 0x002fe20008000000 */
[----:B------:R-:W-:-:S03]  /*0b30*/  UIADD3 UR4, UPT, UPT, UR4, 0x8, URZ ;  /* 0x0000000804047890 */ /* 0x000fc6000fffe0ff */
[----:B0-----:R-:W-:-:S03]  /*0b40*/  IMAD.WIDE.U32 R4, R5, 0x4, R6 ;  /* 0x0000000405047825 */ /* 0x001fc600078e0006 */
[----:B------:R-:W-:Y:S02]  /*0b50*/  ISETP.NE.AND P1, PT, R3, UR4, PT ;  /* 0x0000000403007c0c */ /* 0x000fe4000bf25270 */
[----:B------:R1:W-:Y:S04]  /*0b60*/  STG.E desc[UR10][R4.64], RZ ;  /* 0x000000ff04007986 */ /* 0x0003e8000c10190a */
[----:B------:R1:W-:Y:S04]  /*0b70*/  STG.E desc[UR10][R4.64+0x4], RZ ;  /* 0x000004ff04007986 */ /* 0x0003e8000c10190a */
[----:B------:R1:W-:Y:S04]  /*0b80*/  STG.E desc[UR10][R4.64+0x8], RZ ;  /* 0x000008ff04007986 */ /* 0x0003e8000c10190a */
[----:B------:R1:W-:Y:S04]  /*0b90*/  STG.E desc[UR10][R4.64+0xc], RZ ;  /* 0x00000cff04007986 */ /* 0x0003e8000c10190a */
[----:B------:R1:W-:Y:S04]  /*0ba0*/  STG.E desc[UR10][R4.64+0x10], RZ ;  /* 0x000010ff04007986 */ /* 0x0003e8000c10190a */
[----:B------:R1:W-:Y:S04]  /*0bb0*/  STG.E desc[UR10][R4.64+0x14], RZ ;  /* 0x000014ff04007986 */ /* 0x0003e8000c10190a */
[----:B------:R1:W-:Y:S04]  /*0bc0*/  STG.E desc[UR10][R4.64+0x18], RZ ;  /* 0x000018ff04007986 */ /* 0x0003e8000c10190a */
[----:B------:R1:W-:Y:S01]  /*0bd0*/  STG.E desc[UR10][R4.64+0x1c], RZ ;  /* 0x00001cff04007986 */ /* 0x0003e2000c10190a */
[----:B------:R-:W-:Y:S05]  /*0be0*/  @P1 BRA `(.L_x_24) ;  /* 0xfffffffc00cc1947 */ /* 0x000fea000383ffff */
.L_x_23:
[----:B------:R-:W-:Y:S05]  /*0bf0*/  @!P0 EXIT ;  /* 0x000000000000894d */ /* 0x000fea0003800000 */
[----:B------:R-:W-:Y:S02]  /*0c00*/  ISETP.GE.U32.AND P1, PT, R2, 0x4, PT ;  /* 0x000000040200780c */ /* 0x000fe40003f26070 */
[----:B------:R-:W-:-:S04]  /*0c10*/  LOP3.LUT R8, R11, 0x3, RZ, 0xc0, !PT ;  /* 0x000000030b087812 */ /* 0x000fc800078ec0ff */
[----:B------:R-:W-:-:S07]  /*0c20*/  ISETP.NE.AND P0, PT, R8, RZ, PT ;  /* 0x000000ff0800720c */ /* 0x000fce0003f05270 */
[----:B------:R-:W-:Y:S06]  /*0c30*/  @!P1 BRA `(.L_x_25) ;  /* 0x0000000000349947 */ /* 0x000fec0003800000 */
[----:B-1----:R-:W0:Y:S01]  /*0c40*/  LDC.64 R4, c[0x0][0x390] ;  /* 0x0000e400ff047b82 */ /* 0x002e220000000a00 */
[----:B------:R-:W1:Y:S01]  /*0c50*/  LDCU.64 UR4, c[0x0][0x390] ;  /* 0x00007200ff0477ac */ /* 0x000e620008000a00 */
[CC--:B------:R-:W-:Y:S02]  /*0c60*/  IADD3 R2, P1, PT, R0.reuse, R3.reuse, RZ ;  /* 0x0000000300027210 */ /* 0x0c0fe40007f3e0ff */
[----:B------:R-:W-:Y:S02]  /*0c70*/  IADD3 R7, PT, PT, R0, R3, RZ ;  /* 0x0000000300077210 */ /* 0x000fe40007ffe0ff */
[----:B------:R-:W-:Y:S02]  /*0c80*/  IADD3.X R9, PT, PT, RZ, RZ, RZ, P1, !PT ;  /* 0x000000ffff097210 */ /* 0x000fe40000ffe4ff */
[----:B------:R-:W-:Y:S02]  /*0c90*/  IADD3 R3, PT, PT, R3, 0x4, RZ ;  /* 0x0000000403037810 */ /* 0x000fe40007ffe0ff */
[----:B-1----:R-:W-:Y:S01]  /*0ca0*/  LEA R6, P1, R2, UR4, 0x2 ;  /* 0x0000000402067c11 */ /* 0x002fe2000f8210ff */
[----:B0-----:R-:W-:-:S03]  /*0cb0*/  IMAD.WIDE.U32 R4, R7, 0x4, R4 ;  /* 0x0000000407047825 */ /* 0x001fc600078e0004 */
[----:B------:R-:W-:Y:S02]  /*0cc0*/  LEA.HI.X R7, R2, UR5, R9, 0x2, P1 ;  /* 0x0000000502077c11 */ /* 0x000fe400088f1409 */
[----:B------:R0:W-:Y:S04]  /*0cd0*/  STG.E desc[UR10][R4.64], RZ ;  /* 0x000000ff04007986 */ /* 0x0001e8000c10190a */
[----:B------:R0:W-:Y:S04]  /*0ce0*/  STG.E desc[UR10][R6.64+0x4], RZ ;  /* 0x000004ff06007986 */ /* 0x0001e8000c10190a */
[----:B------:R0:W-:Y:S04]  /*0cf0*/  STG.E desc[UR10][R6.64+0x8], RZ ;  /* 0x000008ff06007986 */ /* 0x0001e8000c10190a */
[----:B------:R0:W-:Y:S02]  /*0d00*/  STG.E desc[UR10][R6.64+0xc], RZ ;  /* 0x00000cff06007986 */ /* 0x0001e4000c10190a */
.L_x_25:
[----:B------:R-:W-:Y:S05]  /*0d10*/  @!P0 EXIT ;  /* 0x000000000000894d */ /* 0x000fea0003800000 */
[----:B------:R-:W-:Y:S02]  /*0d20*/  ISETP.NE.AND P1, PT, R8, 0x1, PT ;  /* 0x000000010800780c */ /* 0x000fe40003f25270 */
[----:B------:R-:W-:-:S04]  /*0d30*/  LOP3.LUT R2, R11, 0x1, RZ, 0xc0, !PT ;  /* 0x000000010b027812 */ /* 0x000fc800078ec0ff */
[----:B------:R-:W-:-:S07]  /*0d40*/  ISETP.NE.U32.AND P0, PT, R2, 0x1, PT ;  /* 0x000000010200780c */ /* 0x000fce0003f05070 */
[----:B------:R-:W-:Y:S06]  /*0d50*/  @!P1 BRA `(.L_x_26) ;  /* 0x00000000002c9947 */ /* 0x000fec0003800000 */
[----:B01----:R-:W0:Y:S01]  /*0d60*/  LDC.64 R4, c[0x0][0x390] ;  /* 0x0000e400ff047b82 */ /* 0x003e220000000a00 */
[----:B------:R-:W1:Y:S01]  /*0d70*/  LDCU.64 UR4, c[0x0][0x390] ;  /* 0x00007200ff0477ac */ /* 0x000e620008000a00 */
[C---:B------:R-:W-:Y:S01]  /*0d80*/  IADD3 R2, P1, PT, R0.reuse, R3, RZ ;  /* 0x0000000300027210 */ /* 0x040fe20007f3e0ff */
[----:B------:R-:W-:Y:S01]  /*0d90*/  IMAD.IADD R7, R0, 0x1, R3 ;  /* 0x0000000100077824 */ /* 0x000fe200078e0203 */
[----:B------:R-:W-:Y:S02]  /*0da0*/  IADD3 R3, PT, PT, R3, 0x2, RZ ;  /* 0x0000000203037810 */ /* 0x000fe40007ffe0ff */
[----:B------:R-:W-:Y:S02]  /*0db0*/  IADD3.X R9, PT, PT, RZ, RZ, RZ, P1, !PT ;  /* 0x000000ffff097210 */ /* 0x000fe40000ffe4ff */
[----:B-1----:R-:W-:Y:S01]  /*0dc0*/  LEA R6, P1, R2, UR4, 0x2 ;  /* 0x0000000402067c11 */ /* 0x002fe2000f8210ff */
[----:B0-----:R-:W-:-:S03]  /*0dd0*/  IMAD.WIDE.U32 R4, R7, 0x4, R4 ;  /* 0x0000000407047825 */ /* 0x001fc600078e0004 */
[----:B------:R-:W-:Y:S02]  /*0de0*/  LEA.HI.X R7, R2, UR5, R9, 0x2, P1 ;  /* 0x0000000502077c11 */ /* 0x000fe400088f1409 */
[----:B------:R2:W-:Y:S04]  /*0df0*/  STG.E desc[UR10][R4.64], RZ ;  /* 0x000000ff04007986 */ /* 0x0005e8000c10190a */
[----:B------:R2:W-:Y:S03]  /*0e00*/  STG.E desc[UR10][R6.64+0x4], RZ ;  /* 0x000004ff06007986 */ /* 0x0005e6000c10190a */
.L_x_26:
[----:B------:R-:W-:Y:S05]  /*0e10*/  @P0 EXIT ;  /* 0x000000000000094d */ /* 0x000fea0003800000 */
[----:B012---:R-:W0:Y:S01]  /*0e20*/  LDC.64 R4, c[0x0][0x390] ;  /* 0x0000e400ff047b82 */ /* 0x007e220000000a00 */
[----:B------:R-:W-:-:S05]  /*0e30*/  IADD3 R3, PT, PT, R0, R3, RZ ;  /* 0x0000000300037210 */ /* 0x000fca0007ffe0ff */
[----:B0-----:R-:W-:-:S05]  /*0e40*/  IMAD.WIDE.U32 R2, R3, 0x4, R4 ;  /* 0x0000000403027825 */ /* 0x001fca00078e0004 */
[----:B------:R-:W-:Y:S01]  /*0e50*/  STG.E desc[UR10][R2.64], RZ ;  /* 0x000000ff02007986 */ /* 0x000fe2000c10190a */
[----:B------:R-:W-:Y:S05]  /*0e60*/  EXIT ;  /* 0x000000000000794d */ /* 0x000fea0003800000 */
.L_x_27:
        /* <DEDUP_REMOVED lines=9> */
.L_x_30:


//--------------------- .nv.shared.reserved.0     --------------------------
	.section	.nv.shared.reserved.0,"aw",@nobits
	.weak		__nv_reservedSMEM_offset_0_alias
	.size		__nv_reservedSMEM_offset_0_alias, 0, 64
	.other		__nv_reservedSMEM_offset_0_alias,@"STO_CUDA_RESERVED_SHARED STV_DEFAULT"
__nv_reservedSMEM_offset_0_alias:
	.zero		0
	.zero		64


//--------------------- .nv.constant0._Z11multiplyElePiS_S_i --------------------------
	.section	.nv.constant0._Z11multiplyElePiS_S_i,"a",@progbits
	.sectionflags	@""
	.align	4
.nv.constant0._Z11multiplyElePiS_S_i:
	.zero		924


//--------------------- .nv.constant0._Z11multiplyColPiS_S_ii --------------------------
	.section	.nv.constant0._Z11multiplyColPiS_S_ii,"a",@progbits
	.sectionflags	@""
	.align	4
.nv.constant0._Z11multiplyColPiS_S_ii:
	.zero		928


//--------------------- .nv.constant0._Z11multiplyRowPiS_S_ii --------------------------
	.section	.nv.constant0._Z11multiplyRowPiS_S_ii,"a",@progbits
	.sectionflags	@""
	.align	4
.nv.constant0._Z11multiplyRowPiS_S_ii:
	.zero		928


//--------------------- SYMBOLS --------------------------

	.type		.nv.reservedSmem.offset0,@object
	.size		.nv.reservedSmem.offset0,0x4
